	.target	sm_90a

	.elftype	@"ET_EXEC"


//--------------------- .note.nv.tkinfo           --------------------------
	.section	.note.nv.tkinfo,"",@"SHT_NOTE"
	.sectionflags	@"SHF_NOTE_NV_TKINFO"
	.tkinfo
        /*0018*/ 	.word	0x00000002
        /*0030*/ 	.string	""
        /*0030*/ 	.string	"ptxas"
        /*0030*/ 	.string	"Cuda compilation tools, release 13.0, V13.0.88"
        /*0030*/ 	.string	"Build cuda_13.0.r13.0/compiler.36424714_0"
        /*0030*/ 	.string	"-arch sm_90a -m 64 "



//--------------------- .note.nv.cuinfo           --------------------------
	.section	.note.nv.cuinfo,"",@"SHT_NOTE"
	.sectionflags	@"SHF_NOTE_NV_CUINFO"
        /*0018*/ 	.short	0x0002
        /*001a*/ 	.short	0x005a
        /*001c*/ 	.short	0x0082
	.zero		2


//--------------------- .nv.info                  --------------------------
	.section	.nv.info,"",@"SHT_CUDA_INFO"
	.align	4


	//----- nvinfo : EIATTR_REGCOUNT
	.align		4
        /*0000*/ 	.byte	0x04, 0x2f
        /*0002*/ 	.short	(.L_15 - .L_14)
	.align		4
.L_14:
        /*0004*/ 	.word	index@(_ZN7cutlass13device_kernelINS_4gemm6kernel13GemmUniversalIN4cute5tupleIJiiiiEEENS1_10collective13CollectiveMmaINS1_34MainloopSm90TmaGmmaWarpSpecializedILi3ENS5_IJNS4_1CILi1EEESB_SB_EEENS1_32KernelTmaWarpSpecializedPingpongEEENS5_IJNSA_ILi64EEENSA_ILi128EEESF_EEENS_6half_tENS5_IJlSB_lEEESI_SJ_NS4_8TiledMMAINS4_8MMA_AtomIJNS4_4SM904GMMA26MMA_64x128x16_F32F16F16_SSILNSN_5MajorE0ELSP_0ELNSN_7ScaleInE1ELSQ_1EEEEEENS4_6LayoutISC_NS5_IJNSA_ILi0EEESU_SU_EEEEENS5_IJNS4_10UnderscoreESX_SX_EEEEENS4_13SM90_TMA_LOADENS4_14ComposedLayoutINS4_7SwizzleILi3ELi4ELi3EEENS4_18smem_ptr_flag_bitsILi16EEENST_INS5_IJNSA_ILi8EEESF_EEENS5_IJSF_SB_EEEEEEEvNS4_8identityES10_S1A_vS1B_EENS_8epilogue10collective6detail29Sm90TmaWarpSpecializedAdapterINS1E_15DefaultEpilogueISI_SJ_SJ_NS1D_6thread17LinearCombinationISI_Li1EffLNS1I_9ScaleType4KindE0ELNS_15FloatRoundStyleE2ESI_EENS1_15EpilogueDefaultEEEEEvvEEEEvNT_6ParamsE)
        /*0008*/ 	.word	0x000000a8


	//----- nvinfo : EIATTR_FRAME_SIZE
	.align		4
.L_15:
        /*000c*/ 	.byte	0x04, 0x11
        /*000e*/ 	.short	(.L_17 - .L_16)
	.align		4
.L_16:
        /*0010*/ 	.word	index@(_ZN7cutlass13device_kernelINS_4gemm6kernel13GemmUniversalIN4cute5tupleIJiiiiEEENS1_10collective13CollectiveMmaINS1_34MainloopSm90TmaGmmaWarpSpecializedILi3ENS5_IJNS4_1CILi1EEESB_SB_EEENS1_32KernelTmaWarpSpecializedPingpongEEENS5_IJNSA_ILi64EEENSA_ILi128EEESF_EEENS_6half_tENS5_IJlSB_lEEESI_SJ_NS4_8TiledMMAINS4_8MMA_AtomIJNS4_4SM904GMMA26MMA_64x128x16_F32F16F16_SSILNSN_5MajorE0ELSP_0ELNSN_7ScaleInE1ELSQ_1EEEEEENS4_6LayoutISC_NS5_IJNSA_ILi0EEESU_SU_EEEEENS5_IJNS4_10UnderscoreESX_SX_EEEEENS4_13SM90_TMA_LOADENS4_14ComposedLayoutINS4_7SwizzleILi3ELi4ELi3EEENS4_18smem_ptr_flag_bitsILi16EEENST_INS5_IJNSA_ILi8EEESF_EEENS5_IJSF_SB_EEEEEEEvNS4_8identityES10_S1A_vS1B_EENS_8epilogue10collective6detail29Sm90TmaWarpSpecializedAdapterINS1E_15DefaultEpilogueISI_SJ_SJ_NS1D_6thread17LinearCombinationISI_Li1EffLNS1I_9ScaleType4KindE0ELNS_15FloatRoundStyleE2ESI_EENS1_15EpilogueDefaultEEEEEvvEEEEvNT_6ParamsE)
        /*0014*/ 	.word	0x00000008


	//----- nvinfo : EIATTR_MIN_STACK_SIZE
	.align		4
.L_17:
        /*0018*/ 	.byte	0x04, 0x12
        /*001a*/ 	.short	(.L_19 - .L_18)
	.align		4
.L_18:
        /*001c*/ 	.word	index@(_ZN7cutlass13device_kernelINS_4gemm6kernel13GemmUniversalIN4cute5tupleIJiiiiEEENS1_10collective13CollectiveMmaINS1_34MainloopSm90TmaGmmaWarpSpecializedILi3ENS5_IJNS4_1CILi1EEESB_SB_EEENS1_32KernelTmaWarpSpecializedPingpongEEENS5_IJNSA_ILi64EEENSA_ILi128EEESF_EEENS_6half_tENS5_IJlSB_lEEESI_SJ_NS4_8TiledMMAINS4_8MMA_AtomIJNS4_4SM904GMMA26MMA_64x128x16_F32F16F16_SSILNSN_5MajorE0ELSP_0ELNSN_7ScaleInE1ELSQ_1EEEEEENS4_6LayoutISC_NS5_IJNSA_ILi0EEESU_SU_EEEEENS5_IJNS4_10UnderscoreESX_SX_EEEEENS4_13SM90_TMA_LOADENS4_14ComposedLayoutINS4_7SwizzleILi3ELi4ELi3EEENS4_18smem_ptr_flag_bitsILi16EEENST_INS5_IJNSA_ILi8EEESF_EEENS5_IJSF_SB_EEEEEEEvNS4_8identityES10_S1A_vS1B_EENS_8epilogue10collective6detail29Sm90TmaWarpSpecializedAdapterINS1E_15DefaultEpilogueISI_SJ_SJ_NS1D_6thread17LinearCombinationISI_Li1EffLNS1I_9ScaleType4KindE0ELNS_15FloatRoundStyleE2ESI_EENS1_15EpilogueDefaultEEEEEvvEEEEvNT_6ParamsE)
        /*0020*/ 	.word	0x00000008
.L_19:


//--------------------- .nv.compat                --------------------------
	.section	.nv.compat,"",@"SHT_CUDA_COMPAT_INFO"
	.align	4
        /*0000*/ 	.byte	0x02, 0x09, 0x01, 0x00, 0x02, 0x02, 0x04, 0x00, 0x02, 0x05, 0x05, 0x00, 0x03, 0x07, 0x01, 0x01
        /*0010*/ 	.byte	0x02, 0x03, 0x01, 0x00, 0x02, 0x06, 0x01, 0x00, 0x04, 0x0b, 0x08, 0x00, 0x00, 0x00, 0x00, 0x00
        /*0020*/ 	.byte	0x00, 0x00, 0x00, 0x00


//--------------------- .nv.info._ZN7cutlass13device_kernelINS_4gemm6kernel13GemmUniversalIN4cute5tupleIJiiiiEEENS1_10collective13CollectiveMmaINS1_34MainloopSm90TmaGmmaWarpSpecializedILi3ENS5_IJNS4_1CILi1EEESB_SB_EEENS1_32KernelTmaWarpSpecializedPingpongEEENS5_IJNSA_ILi64EEENSA_ILi128EEESF_EEENS_6half_tENS5_IJlSB_lEEESI_SJ_NS4_8TiledMMAINS4_8MMA_AtomIJNS4_4SM904GMMA26MMA_64x128x16_F32F16F16_SSILNSN_5MajorE0ELSP_0ELNSN_7ScaleInE1ELSQ_1EEEEEENS4_6LayoutISC_NS5_IJNSA_ILi0EEESU_SU_EEEEENS5_IJNS4_10UnderscoreESX_SX_EEEEENS4_13SM90_TMA_LOADENS4_14ComposedLayoutINS4_7SwizzleILi3ELi4ELi3EEENS4_18smem_ptr_flag_bitsILi16EEENST_INS5_IJNSA_ILi8EEESF_EEENS5_IJSF_SB_EEEEEEEvNS4_8identityES10_S1A_vS1B_EENS_8epilogue10collective6detail29Sm90TmaWarpSpecializedAdapterINS1E_15DefaultEpilogueISI_SJ_SJ_NS1D_6thread17LinearCombinationISI_Li1EffLNS1I_9ScaleType4KindE0ELNS_15FloatRoundStyleE2ESI_EENS1_15EpilogueDefaultEEEEEvvEEEEvNT_6ParamsE --------------------------
	.section	.nv.info._ZN7cutlass13device_kernelINS_4gemm6kernel13GemmUniversalIN4cute5tupleIJiiiiEEENS1_10collective13CollectiveMmaINS1_34MainloopSm90TmaGmmaWarpSpecializedILi3ENS5_IJNS4_1CILi1EEESB_SB_EEENS1_32KernelTmaWarpSpecializedPingpongEEENS5_IJNSA_ILi64EEENSA_ILi128EEESF_EEENS_6half_tENS5_IJlSB_lEEESI_SJ_NS4_8TiledMMAINS4_8MMA_AtomIJNS4_4SM904GMMA26MMA_64x128x16_F32F16F16_SSILNSN_5MajorE0ELSP_0ELNSN_7ScaleInE1ELSQ_1EEEEEENS4_6LayoutISC_NS5_IJNSA_ILi0EEESU_SU_EEEEENS5_IJNS4_10UnderscoreESX_SX_EEEEENS4_13SM90_TMA_LOADENS4_14ComposedLayoutINS4_7SwizzleILi3ELi4ELi3EEENS4_18smem_ptr_flag_bitsILi16EEENST_INS5_IJNSA_ILi8EEESF_EEENS5_IJSF_SB_EEEEEEEvNS4_8identityES10_S1A_vS1B_EENS_8epilogue10collective6detail29Sm90TmaWarpSpecializedAdapterINS1E_15DefaultEpilogueISI_SJ_SJ_NS1D_6thread17LinearCombinationISI_Li1EffLNS1I_9ScaleType4KindE0ELNS_15FloatRoundStyleE2ESI_EENS1_15EpilogueDefaultEEEEEvvEEEEvNT_6ParamsE,"",@"SHT_CUDA_INFO"
	.sectionflags	@""
	.align	4


	//----- nvinfo : EIATTR_CUDA_API_VERSION
	.align		4
        /*0000*/ 	.byte	0x04, 0x37
        /*0002*/ 	.short	(.L_21 - .L_20)
.L_20:
        /*0004*/ 	.word	0x00000082


	//----- nvinfo : EIATTR_KPARAM_INFO
	.align		4
.L_21:
        /*0008*/ 	.byte	0x04, 0x17
        /*000a*/ 	.short	(.L_23 - .L_22)
.L_22:
        /*000c*/ 	.word	0x00000000
        /*0010*/ 	.short	0x0000
        /*0012*/ 	.short	0x0070
        /*0014*/ 	.byte	0x00, 0xf0, 0x01, 0x10


	//----- nvinfo : EIATTR_SPARSE_MMA_MASK
	.align		4
.L_23:
        /*0018*/ 	.byte	0x03, 0x50
        /*001a*/ 	.short	0x0000


	//----- nvinfo : EIATTR_MAXREG_COUNT
	.align		4
        /*001c*/ 	.byte	0x03, 0x1b
        /*001e*/ 	.short	0x00a8


	//----- nvinfo : EIATTR_NUM_BARRIERS
	.align		4
        /*0020*/ 	.byte	0x02, 0x4c
        /*0022*/ 	.byte	0x01
	.zero		1


	//----- nvinfo : EIATTR_EXTERNS
	.align		4
        /*0024*/ 	.byte	0x04, 0x0f
        /*0026*/ 	.short	(.L_25 - .L_24)


	//   ....[0]....
	.align		4
.L_24:
        /*0028*/ 	.word	index@(__assertfail)


	//----- nvinfo : EIATTR_ANNOTATIONS
	.align		4
.L_25:
        /*002c*/ 	.byte	0x04, 0x55
        /*002e*/ 	.short	(.L_27 - .L_26)


	//   ....[0]....
.L_26:
        /*0030*/ 	.word	0x00000001
        /*0034*/ 	.byte	0xb0, 0x0a, 0x00, 0x00, 0x01, 0x00, 0x00, 0x00, 0xd0, 0x11, 0x00, 0x00, 0x01, 0x00, 0x00, 0x00
        /*0044*/ 	.byte	0xa0, 0x60, 0x00, 0x00, 0x01, 0x00, 0x00, 0x00, 0x60, 0x6c, 0x00, 0x00


	//----- nvinfo : EIATTR_MERCURY_ISA_VERSION
	.align		4
.L_27:
        /*0050*/ 	.byte	0x03, 0x5f
        /*0052*/ 	.short	0x0101


	//----- nvinfo : EIATTR_INT_WARP_WIDE_INSTR_OFFSETS
	.align		4
        /*0054*/ 	.byte	0x04, 0x31
        /*0056*/ 	.short	(.L_29 - .L_28)


	//   ....[0]....
.L_28:
        /*0058*/ 	.word	0x000003d0


	//   ....[1]....
        /*005c*/ 	.word	0x000003f0


	//   ....[2]....
        /*0060*/ 	.word	0x00000470


	//   ....[3]....
        /*0064*/ 	.word	0x00000480


	//   ....[4]....
        /*0068*/ 	.word	0x00000490


	//   ....[5]....
        /*006c*/ 	.word	0x000004b0


	//   ....[6]....
        /*0070*/ 	.word	0x00000540


	//   ....[7]....
        /*0074*/ 	.word	0x00000560


	//----- nvinfo : EIATTR_COOP_GROUP_MASK_REGIDS
	.align		4
.L_29:
        /*0078*/ 	.byte	0x04, 0x29
        /*007a*/ 	.short	(.L_31 - .L_30)


	//   ....[0]....
.L_30:
        /*007c*/ 	.word	0xffffffff


	//   ....[1]....
        /*0080*/ 	.word	0xffffffff


	//   ....[2]....
        /*0084*/ 	.word	0xffffffff


	//   ....[3]....
        /*0088*/ 	.word	0xffffffff


	//   ....[4]....
        /*008c*/ 	.word	0xffffffff


	//   ....[5]....
        /*0090*/ 	.word	0xffffffff


	//----- nvinfo : EIATTR_COOP_GROUP_INSTR_OFFSETS
	.align		4
.L_31:
        /*0094*/ 	.byte	0x04, 0x28
        /*0096*/ 	.short	(.L_33 - .L_32)


	//   ....[0]....
.L_32:
        /*0098*/ 	.word	0x00000070


	//   ....[1]....
        /*009c*/ 	.word	0x00000080


	//   ....[2]....
        /*00a0*/ 	.word	0x00000140


	//   ....[3]....
        /*00a4*/ 	.word	0x000002b0


	//   ....[4]....
        /*00a8*/ 	.word	0x000002f0


	//   ....[5]....
        /*00ac*/ 	.word	0x00000330


	//----- nvinfo : EIATTR_REG_RECONFIG
	.align		4
.L_33:
        /*00b0*/ 	.byte	0x01, 0x54
	.zero		2


	//----- nvinfo : EIATTR_SYSCALL_OFFSETS
	.align		4
        /*00b4*/ 	.byte	0x04, 0x46
        /*00b6*/ 	.short	(.L_35 - .L_34)


	//   ....[0]....
.L_34:
        /*00b8*/ 	.word	0x00001650


	//----- nvinfo : EIATTR_MBARRIER_INSTR_OFFSETS
	.align		4
.L_35:
        /*00bc*/ 	.byte	0x04, 0x39
        /*00be*/ 	.short	(.L_37 - .L_36)


	//   ....[0]....
.L_36:
        /*00c0*/ 	.word	0x00000240
        /*00c4*/ 	.word	0x000000ff
        /*00c8*/ 	.word	0x00000000
        /*00cc*/ 	.short	0x0100
        /*00ce*/ 	.byte	0x08
	.zero		1


	//   ....[1]....
        /*00d0*/ 	.word	0x00000250
        /*00d4*/ 	.word	0x000000ff
        /*00d8*/ 	.word	0x00000018
        /*00dc*/ 	.short	0x0100
        /*00de*/ 	.byte	0x08
	.zero		1


	//   ....[2]....
        /*00e0*/ 	.word	0x00000260
        /*00e4*/ 	.word	0x000000ff
        /*00e8*/ 	.word	0x00000008
        /*00ec*/ 	.short	0x0100
        /*00ee*/ 	.byte	0x08
	.zero		1


	//   ....[3]....
        /*00f0*/ 	.word	0x00000270
        /*00f4*/ 	.word	0x000000ff
        /*00f8*/ 	.word	0x00000020
        /*00fc*/ 	.short	0x0100
        /*00fe*/ 	.byte	0x08
	.zero		1


	//   ....[4]....
        /*0100*/ 	.word	0x00000280
        /*0104*/ 	.word	0x000000ff
        /*0108*/ 	.word	0x00000010
        /*010c*/ 	.short	0x0100
        /*010e*/ 	.byte	0x08
	.zero		1


	//   ....[5]....
        /*0110*/ 	.word	0x00000290
        /*0114*/ 	.word	0x000000ff
        /*0118*/ 	.word	0x00000028
        /*011c*/ 	.short	0x0100
        /*011e*/ 	.byte	0x08
	.zero		1


	//   ....[6]....
        /*0120*/ 	.word	0x000005a0
        /*0124*/ 	.word	0x000000ff
        /*0128*/ 	.word	0x00000060
        /*012c*/ 	.short	0x0100
        /*012e*/ 	.byte	0x08
	.zero		1


	//   ....[7]....
        /*0130*/ 	.word	0x00000610
        /*0134*/ 	.word	0x000000ff
        /*0138*/ 	.word	0x00000068
        /*013c*/ 	.short	0x0100
        /*013e*/ 	.byte	0x08
	.zero		1


	//   ....[8]....
        /*0140*/ 	.word	0x00000630
        /*0144*/ 	.word	0x000000ff
        /*0148*/ 	.word	0x00000040
        /*014c*/ 	.short	0x0100
        /*014e*/ 	.byte	0x09
	.zero		1


	//   ....[9]....
        /*0150*/ 	.word	0x00000640
        /*0154*/ 	.word	0x000000ff
        /*0158*/ 	.word	0x00000048
        /*015c*/ 	.short	0x0100
        /*015e*/ 	.byte	0x09
	.zero		1


	//   ....[10]....
        /*0160*/ 	.word	0x00000650
        /*0164*/ 	.word	0x000000ff
        /*0168*/ 	.word	0x00000050
        /*016c*/ 	.short	0x0100
        /*016e*/ 	.byte	0x09
	.zero		1


	//   ....[11]....
        /*0170*/ 	.word	0x00000660
        /*0174*/ 	.word	0x000000ff
        /*0178*/ 	.word	0x00000058
        /*017c*/ 	.short	0x0100
        /*017e*/ 	.byte	0x09
	.zero		1


	//   ....[12]....
        /*0180*/ 	.word	0x00001510
        /*0184*/ 	.word	0x000000ff
        /*0188*/ 	.word	0xfffffff8
        /*018c*/ 	.short	0x010a
        /*018e*/ 	.byte	0x2b
	.zero		1


	//   ....[13]....
        /*0190*/ 	.word	0x000016d0
        /*0194*/ 	.word	0x00000003
        /*0198*/ 	.word	0x00000000
        /*019c*/ 	.short	0x010a
        /*019e*/ 	.byte	0x3f
	.zero		1


	//   ....[14]....
        /*01a0*/ 	.word	0x00001730
        /*01a4*/ 	.word	0x00000003
        /*01a8*/ 	.word	0x00000000
        /*01ac*/ 	.short	0x010a
        /*01ae*/ 	.byte	0x3f
	.zero		1


	//   ....[15]....
        /*01b0*/ 	.word	0x00001a90
        /*01b4*/ 	.word	0x000000ff
        /*01b8*/ 	.word	0x00000000
        /*01bc*/ 	.short	0x010a
        /*01be*/ 	.byte	0x04
	.zero		1


	//   ....[16]....
        /*01c0*/ 	.word	0x00001ad0
        /*01c4*/ 	.word	0x000000ff
        /*01c8*/ 	.word	0x00000000
        /*01cc*/ 	.short	0x010a
        /*01ce*/ 	.byte	0x04
	.zero		1


	//   ....[17]....
        /*01d0*/ 	.word	0x00001d30
        /*01d4*/ 	.word	0x000000ff
        /*01d8*/ 	.word	0x00000000
        /*01dc*/ 	.short	0x0101
        /*01de*/ 	.byte	0x04
	.zero		1


	//   ....[18]....
        /*01e0*/ 	.word	0x00001e30
        /*01e4*/ 	.word	0x00000003
        /*01e8*/ 	.word	0x00000000
        /*01ec*/ 	.short	0x0101
        /*01ee*/ 	.byte	0x2e
	.zero		1


	//   ....[19]....
        /*01f0*/ 	.word	0x00001f00
        /*01f4*/ 	.word	0x000000ff
        /*01f8*/ 	.word	0x00000000
        /*01fc*/ 	.short	0x0101
        /*01fe*/ 	.byte	0x06
	.zero		1


	//   ....[20]....
        /*0200*/ 	.word	0x00001f70
        /*0204*/ 	.word	0x000000ff
        /*0208*/ 	.word	0x00000008
        /*020c*/ 	.short	0x010a
        /*020e*/ 	.byte	0x2b
	.zero		1


	//   ....[21]....
        /*0210*/ 	.word	0x000060e0
        /*0214*/ 	.word	0x00000000
        /*0218*/ 	.word	0x00000000
        /*021c*/ 	.short	0x0101
        /*021e*/ 	.byte	0x2e
	.zero		1


	//   ....[22]....
        /*0220*/ 	.word	0x000069d0
        /*0224*/ 	.word	0x0000000b
        /*0228*/ 	.word	0x00000018
        /*022c*/ 	.short	0x010a
        /*022e*/ 	.byte	0x3f
	.zero		1


	//   ....[23]....
        /*0230*/ 	.word	0x00006d90
        /*0234*/ 	.word	0x00000006
        /*0238*/ 	.word	0x00000068
        /*023c*/ 	.short	0x0101
        /*023e*/ 	.byte	0x3f
	.zero		1


	//   ....[24]....
        /*0240*/ 	.word	0x000074b0
        /*0244*/ 	.word	0x00000007
        /*0248*/ 	.word	0x00000000
        /*024c*/ 	.short	0x010a
        /*024e*/ 	.byte	0x3f
	.zero		1


	//   ....[25]....
        /*0250*/ 	.word	0x00007530
        /*0254*/ 	.word	0x00000004
        /*0258*/ 	.word	0x00000000
        /*025c*/ 	.short	0x010a
        /*025e*/ 	.byte	0x3f
	.zero		1


	//   ....[26]....
        /*0260*/ 	.word	0x000075c0
        /*0264*/ 	.word	0x00000005
        /*0268*/ 	.word	0x00000000
        /*026c*/ 	.short	0x010a
        /*026e*/ 	.byte	0x3f
	.zero		1


	//   ....[27]....
        /*0270*/ 	.word	0x00007630
        /*0274*/ 	.word	0x00000003
        /*0278*/ 	.word	0xfffffff8
        /*027c*/ 	.short	0x010a
        /*027e*/ 	.byte	0x3f
	.zero		1


	//   ....[28]....
        /*0280*/ 	.word	0x00007680
        /*0284*/ 	.word	0x00000003
        /*0288*/ 	.word	0x00000000
        /*028c*/ 	.short	0x010a
        /*028e*/ 	.byte	0x3f
	.zero		1


	//   ....[29]....
        /*0290*/ 	.word	0x000076e0
        /*0294*/ 	.word	0x00000004
        /*0298*/ 	.word	0x00000000
        /*029c*/ 	.short	0x010a
        /*029e*/ 	.byte	0x3f
	.zero		1


	//   ....[30]....
        /*02a0*/ 	.word	0x00007740
        /*02a4*/ 	.word	0x00000003
        /*02a8*/ 	.word	0x00000008
        /*02ac*/ 	.short	0x010a
        /*02ae*/ 	.byte	0x3f
	.zero		1


	//   ....[31]....
        /*02b0*/ 	.word	0x00007810
        /*02b4*/ 	.word	0x0000000b
        /*02b8*/ 	.word	0x00000018
        /*02bc*/ 	.short	0x010a
        /*02be*/ 	.byte	0x3f
	.zero		1


	//   ....[32]....
        /*02c0*/ 	.word	0x000078e0
        /*02c4*/ 	.word	0x00000007
        /*02c8*/ 	.word	0x00000000
        /*02cc*/ 	.short	0x010a
        /*02ce*/ 	.byte	0x3f
	.zero		1


	//   ....[33]....
        /*02d0*/ 	.word	0x00007930
        /*02d4*/ 	.word	0x00000004
        /*02d8*/ 	.word	0x00000000
        /*02dc*/ 	.short	0x010a
        /*02de*/ 	.byte	0x3f
	.zero		1


	//----- nvinfo : EIATTR_NUM_MBARRIERS
	.align		4
.L_37:
        /*02e0*/ 	.byte	0x03, 0x38
        /*02e2*/ 	.short	0x000c


	//----- nvinfo : EIATTR_EXIT_INSTR_OFFSETS
	.align		4
        /*02e4*/ 	.byte	0x04, 0x1c
        /*02e6*/ 	.short	(.L_39 - .L_38)


	//   ....[0]....
.L_38:
        /*02e8*/ 	.word	0x00001160


	//   ....[1]....
        /*02ec*/ 	.word	0x000011c0


	//   ....[2]....
        /*02f0*/ 	.word	0x00006700


	//   ....[3]....
        /*02f4*/ 	.word	0x00006730


	//   ....[4]....
        /*02f8*/ 	.word	0x00007610


	//----- nvinfo : EIATTR_MAX_THREADS
	.align		4
.L_39:
        /*02fc*/ 	.byte	0x04, 0x05
        /*02fe*/ 	.short	(.L_41 - .L_40)
.L_40:
        /*0300*/ 	.word	0x00000180
        /*0304*/ 	.word	0x00000001
        /*0308*/ 	.word	0x00000001


	//----- nvinfo : EIATTR_CRS_STACK_SIZE
	.align		4
.L_41:
        /*030c*/ 	.byte	0x04, 0x1e
        /*030e*/ 	.short	(.L_43 - .L_42)
.L_42:
        /*0310*/ 	.word	0x00000000


	//----- nvinfo : EIATTR_CBANK_PARAM_SIZE
	.align		4
.L_43:
        /*0314*/ 	.byte	0x03, 0x19
        /*0316*/ 	.short	0x0470


	//----- nvinfo : EIATTR_PARAM_CBANK
	.align		4
        /*0318*/ 	.byte	0x04, 0x0a
        /*031a*/ 	.short	(.L_45 - .L_44)
	.align		4
.L_44:
        /*031c*/ 	.word	index@(.nv.constant0._ZN7cutlass13device_kernelINS_4gemm6kernel13GemmUniversalIN4cute5tupleIJiiiiEEENS1_10collective13CollectiveMmaINS1_34MainloopSm90TmaGmmaWarpSpecializedILi3ENS5_IJNS4_1CILi1EEESB_SB_EEENS1_32KernelTmaWarpSpecializedPingpongEEENS5_IJNSA_ILi64EEENSA_ILi128EEESF_EEENS_6half_tENS5_IJlSB_lEEESI_SJ_NS4_8TiledMMAINS4_8MMA_AtomIJNS4_4SM904GMMA26MMA_64x128x16_F32F16F16_SSILNSN_5MajorE0ELSP_0ELNSN_7ScaleInE1ELSQ_1EEEEEENS4_6LayoutISC_NS5_IJNSA_ILi0EEESU_SU_EEEEENS5_IJNS4_10UnderscoreESX_SX_EEEEENS4_13SM90_TMA_LOADENS4_14ComposedLayoutINS4_7SwizzleILi3ELi4ELi3EEENS4_18smem_ptr_flag_bitsILi16EEENST_INS5_IJNSA_ILi8EEESF_EEENS5_IJSF_SB_EEEEEEEvNS4_8identityES10_S1A_vS1B_EENS_8epilogue10collective6detail29Sm90TmaWarpSpecializedAdapterINS1E_15DefaultEpilogueISI_SJ_SJ_NS1D_6thread17LinearCombinationISI_Li1EffLNS1I_9ScaleType4KindE0ELNS_15FloatRoundStyleE2ESI_EENS1_15EpilogueDefaultEEEEEvvEEEEvNT_6ParamsE)
        /*0320*/ 	.short	0x0210
        /*0322*/ 	.short	0x0470


	//----- nvinfo : EIATTR_SW_WAR
	.align		4
.L_45:
        /*0324*/ 	.byte	0x04, 0x36
        /*0326*/ 	.short	(.L_47 - .L_46)
.L_46:
        /*0328*/ 	.word	0x00000008
.L_47:


//--------------------- .nv.callgraph             --------------------------
	.section	.nv.callgraph,"",@"SHT_CUDA_CALLGRAPH"
	.align	4
	.sectionentsize	8
	.align		4
        /*0000*/ 	.word	0x00000000
	.align		4
        /*0004*/ 	.word	0xffffffff
	.align		4
        /*0008*/ 	.word	index@(_ZN7cutlass13device_kernelINS_4gemm6kernel13GemmUniversalIN4cute5tupleIJiiiiEEENS1_10collective13CollectiveMmaINS1_34MainloopSm90TmaGmmaWarpSpecializedILi3ENS5_IJNS4_1CILi1EEESB_SB_EEENS1_32KernelTmaWarpSpecializedPingpongEEENS5_IJNSA_ILi64EEENSA_ILi128EEESF_EEENS_6half_tENS5_IJlSB_lEEESI_SJ_NS4_8TiledMMAINS4_8MMA_AtomIJNS4_4SM904GMMA26MMA_64x128x16_F32F16F16_SSILNSN_5MajorE0ELSP_0ELNSN_7ScaleInE1ELSQ_1EEEEEENS4_6LayoutISC_NS5_IJNSA_ILi0EEESU_SU_EEEEENS5_IJNS4_10UnderscoreESX_SX_EEEEENS4_13SM90_TMA_LOADENS4_14ComposedLayoutINS4_7SwizzleILi3ELi4ELi3EEENS4_18smem_ptr_flag_bitsILi16EEENST_INS5_IJNSA_ILi8EEESF_EEENS5_IJSF_SB_EEEEEEEvNS4_8identityES10_S1A_vS1B_EENS_8epilogue10collective6detail29Sm90TmaWarpSpecializedAdapterINS1E_15DefaultEpilogueISI_SJ_SJ_NS1D_6thread17LinearCombinationISI_Li1EffLNS1I_9ScaleType4KindE0ELNS_15FloatRoundStyleE2ESI_EENS1_15EpilogueDefaultEEEEEvvEEEEvNT_6ParamsE)
	.align		4
        /*000c*/ 	.word	index@(__assertfail)
	.align		4
        /*0010*/ 	.word	0x00000000
	.align		4
        /*0014*/ 	.word	0xfffffffe
	.align		4
        /*0018*/ 	.word	0x00000000
	.align		4
        /*001c*/ 	.word	0xfffffffd
	.align		4
        /*0020*/ 	.word	0x00000000
	.align		4
        /*0024*/ 	.word	0xfffffffc


//--------------------- .nv.constant4             --------------------------
	.section	.nv.constant4,"a",@progbits
	.align	8
	.align		8
.nv.constant4:
        /*0000*/ 	.dword	__assertfail
	.align		8
        /*0008*/ 	.dword	__unnamed_1
	.align		8
        /*0010*/ 	.dword	_ZN39_INTERNAL_427ee1b8_4_k_cu_7e057494_28304cuda3std3__45__cpo5beginE
	.align		8
        /*0018*/ 	.dword	_ZN39_INTERNAL_427ee1b8_4_k_cu_7e057494_28304cuda3std3__45__cpo3endE
	.align		8
        /*0020*/ 	.dword	_ZN39_INTERNAL_427ee1b8_4_k_cu_7e057494_28304cuda3std3__45__cpo6cbeginE
	.align		8
        /*0028*/ 	.dword	_ZN39_INTERNAL_427ee1b8_4_k_cu_7e057494_28304cuda3std3__45__cpo4cendE
	.align		8
        /*0030*/ 	.dword	_ZN39_INTERNAL_427ee1b8_4_k_cu_7e057494_28304cuda3std3__441_GLOBAL__N__427ee1b8_4_k_cu_7e057494_28306ignoreE
	.align		8
        /*0038*/ 	.dword	_ZN39_INTERNAL_427ee1b8_4_k_cu_7e057494_28304cuda3std3__419piecewise_constructE
	.align		8
        /*0040*/ 	.dword	_ZN39_INTERNAL_427ee1b8_4_k_cu_7e057494_28304cuda3std3__48in_placeE
	.align		8
        /*0048*/ 	.dword	_ZN39_INTERNAL_427ee1b8_4_k_cu_7e057494_28304cuda3std6ranges3__45__cpo4swapE
	.align		8
        /*0050*/ 	.dword	_ZN39_INTERNAL_427ee1b8_4_k_cu_7e057494_28304cuda3std6ranges3__45__cpo9iter_moveE
	.align		8
        /*0058*/ 	.dword	_ZN39_INTERNAL_427ee1b8_4_k_cu_7e057494_28304cute7productE
	.align		8
        /*0060*/ 	.dword	_ZN39_INTERNAL_427ee1b8_4_k_cu_7e057494_28304cute1_E
	.align		8
        /*0068*/ 	.dword	$str$22
	.align		8
        /*0070*/ 	.dword	$str$23


//--------------------- .text._ZN7cutlass13device_kernelINS_4gemm6kernel13GemmUniversalIN4cute5tupleIJiiiiEEENS1_10collective13CollectiveMmaINS1_34MainloopSm90TmaGmmaWarpSpecializedILi3ENS5_IJNS4_1CILi1EEESB_SB_EEENS1_32KernelTmaWarpSpecializedPingpongEEENS5_IJNSA_ILi64EEENSA_ILi128EEESF_EEENS_6half_tENS5_IJlSB_lEEESI_SJ_NS4_8TiledMMAINS4_8MMA_AtomIJNS4_4SM904GMMA26MMA_64x128x16_F32F16F16_SSILNSN_5MajorE0ELSP_0ELNSN_7ScaleInE1ELSQ_1EEEEEENS4_6LayoutISC_NS5_IJNSA_ILi0EEESU_SU_EEEEENS5_IJNS4_10UnderscoreESX_SX_EEEEENS4_13SM90_TMA_LOADENS4_14ComposedLayoutINS4_7SwizzleILi3ELi4ELi3EEENS4_18smem_ptr_flag_bitsILi16EEENST_INS5_IJNSA_ILi8EEESF_EEENS5_IJSF_SB_EEEEEEEvNS4_8identityES10_S1A_vS1B_EENS_8epilogue10collective6detail29Sm90TmaWarpSpecializedAdapterINS1E_15DefaultEpilogueISI_SJ_SJ_NS1D_6thread17LinearCombinationISI_Li1EffLNS1I_9ScaleType4KindE0ELNS_15FloatRoundStyleE2ESI_EENS1_15EpilogueDefaultEEEEEvvEEEEvNT_6ParamsE --------------------------
	.section	.text._ZN7cutlass13device_kernelINS_4gemm6kernel13GemmUniversalIN4cute5tupleIJiiiiEEENS1_10collective13CollectiveMmaINS1_34MainloopSm90TmaGmmaWarpSpecializedILi3ENS5_IJNS4_1CILi1EEESB_SB_EEENS1_32KernelTmaWarpSpecializedPingpongEEENS5_IJNSA_ILi64EEENSA_ILi128EEESF_EEENS_6half_tENS5_IJlSB_lEEESI_SJ_NS4_8TiledMMAINS4_8MMA_AtomIJNS4_4SM904GMMA26MMA_64x128x16_F32F16F16_SSILNSN_5MajorE0ELSP_0ELNSN_7ScaleInE1ELSQ_1EEEEEENS4_6LayoutISC_NS5_IJNSA_ILi0EEESU_SU_EEEEENS5_IJNS4_10UnderscoreESX_SX_EEEEENS4_13SM90_TMA_LOADENS4_14ComposedLayoutINS4_7SwizzleILi3ELi4ELi3EEENS4_18smem_ptr_flag_bitsILi16EEENST_INS5_IJNSA_ILi8EEESF_EEENS5_IJSF_SB_EEEEEEEvNS4_8identityES10_S1A_vS1B_EENS_8epilogue10collective6detail29Sm90TmaWarpSpecializedAdapterINS1E_15DefaultEpilogueISI_SJ_SJ_NS1D_6thread17LinearCombinationISI_Li1EffLNS1I_9ScaleType4KindE0ELNS_15FloatRoundStyleE2ESI_EENS1_15EpilogueDefaultEEEEEvvEEEEvNT_6ParamsE,"ax",@progbits
	.align	128
.text._ZN7cutlass13device_kernelINS_4gemm6kernel13GemmUniversalIN4cute5tupleIJiiiiEEENS1_10collective13CollectiveMmaINS1_34MainloopSm90TmaGmmaWarpSpecializedILi3ENS5_IJNS4_1CILi1EEESB_SB_EEENS1_32KernelTmaWarpSpecializedPingpongEEENS5_IJNSA_ILi64EEENSA_ILi128EEESF_EEENS_6half_tENS5_IJlSB_lEEESI_SJ_NS4_8TiledMMAINS4_8MMA_AtomIJNS4_4SM904GMMA26MMA_64x128x16_F32F16F16_SSILNSN_5MajorE0ELSP_0ELNSN_7ScaleInE1ELSQ_1EEEEEENS4_6LayoutISC_NS5_IJNSA_ILi0EEESU_SU_EEEEENS5_IJNS4_10UnderscoreESX_SX_EEEEENS4_13SM90_TMA_LOADENS4_14ComposedLayoutINS4_7SwizzleILi3ELi4ELi3EEENS4_18smem_ptr_flag_bitsILi16EEENST_INS5_IJNSA_ILi8EEESF_EEENS5_IJSF_SB_EEEEEEEvNS4_8identityES10_S1A_vS1B_EENS_8epilogue10collective6detail29Sm90TmaWarpSpecializedAdapterINS1E_15DefaultEpilogueISI_SJ_SJ_NS1D_6thread17LinearCombinationISI_Li1EffLNS1I_9ScaleType4KindE0ELNS_15FloatRoundStyleE2ESI_EENS1_15EpilogueDefaultEEEEEvvEEEEvNT_6ParamsE:
        .type           _ZN7cutlass13device_kernelINS_4gemm6kernel13GemmUniversalIN4cute5tupleIJiiiiEEENS1_10collective13CollectiveMmaINS1_34MainloopSm90TmaGmmaWarpSpecializedILi3ENS5_IJNS4_1CILi1EEESB_SB_EEENS1_32KernelTmaWarpSpecializedPingpongEEENS5_IJNSA_ILi64EEENSA_ILi128EEESF_EEENS_6half_tENS5_IJlSB_lEEESI_SJ_NS4_8TiledMMAINS4_8MMA_AtomIJNS4_4SM904GMMA26MMA_64x128x16_F32F16F16_SSILNSN_5MajorE0ELSP_0ELNSN_7ScaleInE1ELSQ_1EEEEEENS4_6LayoutISC_NS5_IJNSA_ILi0EEESU_SU_EEEEENS5_IJNS4_10UnderscoreESX_SX_EEEEENS4_13SM90_TMA_LOADENS4_14ComposedLayoutINS4_7SwizzleILi3ELi4ELi3EEENS4_18smem_ptr_flag_bitsILi16EEENST_INS5_IJNSA_ILi8EEESF_EEENS5_IJSF_SB_EEEEEEEvNS4_8identityES10_S1A_vS1B_EENS_8epilogue10collective6detail29Sm90TmaWarpSpecializedAdapterINS1E_15DefaultEpilogueISI_SJ_SJ_NS1D_6thread17LinearCombinationISI_Li1EffLNS1I_9ScaleType4KindE0ELNS_15FloatRoundStyleE2ESI_EENS1_15EpilogueDefaultEEEEEvvEEEEvNT_6ParamsE,@function
        .size           _ZN7cutlass13device_kernelINS_4gemm6kernel13GemmUniversalIN4cute5tupleIJiiiiEEENS1_10collective13CollectiveMmaINS1_34MainloopSm90TmaGmmaWarpSpecializedILi3ENS5_IJNS4_1CILi1EEESB_SB_EEENS1_32KernelTmaWarpSpecializedPingpongEEENS5_IJNSA_ILi64EEENSA_ILi128EEESF_EEENS_6half_tENS5_IJlSB_lEEESI_SJ_NS4_8TiledMMAINS4_8MMA_AtomIJNS4_4SM904GMMA26MMA_64x128x16_F32F16F16_SSILNSN_5MajorE0ELSP_0ELNSN_7ScaleInE1ELSQ_1EEEEEENS4_6LayoutISC_NS5_IJNSA_ILi0EEESU_SU_EEEEENS5_IJNS4_10UnderscoreESX_SX_EEEEENS4_13SM90_TMA_LOADENS4_14ComposedLayoutINS4_7SwizzleILi3ELi4ELi3EEENS4_18smem_ptr_flag_bitsILi16EEENST_INS5_IJNSA_ILi8EEESF_EEENS5_IJSF_SB_EEEEEEEvNS4_8identityES10_S1A_vS1B_EENS_8epilogue10collective6detail29Sm90TmaWarpSpecializedAdapterINS1E_15DefaultEpilogueISI_SJ_SJ_NS1D_6thread17LinearCombinationISI_Li1EffLNS1I_9ScaleType4KindE0ELNS_15FloatRoundStyleE2ESI_EENS1_15EpilogueDefaultEEEEEvvEEEEvNT_6ParamsE,(.L_x_195 - _ZN7cutlass13device_kernelINS_4gemm6kernel13GemmUniversalIN4cute5tupleIJiiiiEEENS1_10collective13CollectiveMmaINS1_34MainloopSm90TmaGmmaWarpSpecializedILi3ENS5_IJNS4_1CILi1EEESB_SB_EEENS1_32KernelTmaWarpSpecializedPingpongEEENS5_IJNSA_ILi64EEENSA_ILi128EEESF_EEENS_6half_tENS5_IJlSB_lEEESI_SJ_NS4_8TiledMMAINS4_8MMA_AtomIJNS4_4SM904GMMA26MMA_64x128x16_F32F16F16_SSILNSN_5MajorE0ELSP_0ELNSN_7ScaleInE1ELSQ_1EEEEEENS4_6LayoutISC_NS5_IJNSA_ILi0EEESU_SU_EEEEENS5_IJNS4_10UnderscoreESX_SX_EEEEENS4_13SM90_TMA_LOADENS4_14ComposedLayoutINS4_7SwizzleILi3ELi4ELi3EEENS4_18smem_ptr_flag_bitsILi16EEENST_INS5_IJNSA_ILi8EEESF_EEENS5_IJSF_SB_EEEEEEEvNS4_8identityES10_S1A_vS1B_EENS_8epilogue10collective6detail29Sm90TmaWarpSpecializedAdapterINS1E_15DefaultEpilogueISI_SJ_SJ_NS1D_6thread17LinearCombinationISI_Li1EffLNS1I_9ScaleType4KindE0ELNS_15FloatRoundStyleE2ESI_EENS1_15EpilogueDefaultEEEEEvvEEEEvNT_6ParamsE)
        .other          _ZN7cutlass13device_kernelINS_4gemm6kernel13GemmUniversalIN4cute5tupleIJiiiiEEENS1_10collective13CollectiveMmaINS1_34MainloopSm90TmaGmmaWarpSpecializedILi3ENS5_IJNS4_1CILi1EEESB_SB_EEENS1_32KernelTmaWarpSpecializedPingpongEEENS5_IJNSA_ILi64EEENSA_ILi128EEESF_EEENS_6half_tENS5_IJlSB_lEEESI_SJ_NS4_8TiledMMAINS4_8MMA_AtomIJNS4_4SM904GMMA26MMA_64x128x16_F32F16F16_SSILNSN_5MajorE0ELSP_0ELNSN_7ScaleInE1ELSQ_1EEEEEENS4_6LayoutISC_NS5_IJNSA_ILi0EEESU_SU_EEEEENS5_IJNS4_10UnderscoreESX_SX_EEEEENS4_13SM90_TMA_LOADENS4_14ComposedLayoutINS4_7SwizzleILi3ELi4ELi3EEENS4_18smem_ptr_flag_bitsILi16EEENST_INS5_IJNSA_ILi8EEESF_EEENS5_IJSF_SB_EEEEEEEvNS4_8identityES10_S1A_vS1B_EENS_8epilogue10collective6detail29Sm90TmaWarpSpecializedAdapterINS1E_15DefaultEpilogueISI_SJ_SJ_NS1D_6thread17LinearCombinationISI_Li1EffLNS1I_9ScaleType4KindE0ELNS_15FloatRoundStyleE2ESI_EENS1_15EpilogueDefaultEEEEEvvEEEEvNT_6ParamsE,@"STO_CUDA_ENTRY STV_DEFAULT"
_ZN7cutlass13device_kernelINS_4gemm6kernel13GemmUniversalIN4cute5tupleIJiiiiEEENS1_10collective13CollectiveMmaINS1_34MainloopSm90TmaGmmaWarpSpecializedILi3ENS5_IJNS4_1CILi1EEESB_SB_EEENS1_32KernelTmaWarpSpecializedPingpongEEENS5_IJNSA_ILi64EEENSA_ILi128EEESF_EEENS_6half_tENS5_IJlSB_lEEESI_SJ_NS4_8TiledMMAINS4_8MMA_AtomIJNS4_4SM904GMMA26MMA_64x128x16_F32F16F16_SSILNSN_5MajorE0ELSP_0ELNSN_7ScaleInE1ELSQ_1EEEEEENS4_6LayoutISC_NS5_IJNSA_ILi0EEESU_SU_EEEEENS5_IJNS4_10UnderscoreESX_SX_EEEEENS4_13SM90_TMA_LOADENS4_14ComposedLayoutINS4_7SwizzleILi3ELi4ELi3EEENS4_18smem_ptr_flag_bitsILi16EEENST_INS5_IJNSA_ILi8EEESF_EEENS5_IJSF_SB_EEEEEEEvNS4_8identityES10_S1A_vS1B_EENS_8epilogue10collective6detail29Sm90TmaWarpSpecializedAdapterINS1E_15DefaultEpilogueISI_SJ_SJ_NS1D_6thread17LinearCombinationISI_Li1EffLNS1I_9ScaleType4KindE0ELNS_15FloatRoundStyleE2ESI_EENS1_15EpilogueDefaultEEEEEvvEEEEvNT_6ParamsE:
[----:B------:R-:W0:Y:S02]  /*0000*/  LDC R1, c[0x0][0x28] ;  /* 0x00000a00ff017b82 */ /* 0x000e240000000800 */
[----:B0-----:R-:W-:Y:S01]  /*0010*/  VIADD R1, R1, 0xfffffff8 ;  /* 0xfffffff801017836 */ /* 0x001fe20000000000 */
[----:B------:R-:W0:Y:S01]  /*0020*/  S2R R4, SR_TID.X ;  /* 0x0000000000047919 */ /* 0x000e220000002100 */
[----:B------:R-:W-:Y:S01]  /*0030*/  ELECT P0, URZ, PT ;  /* 0x00000000003f782f */ /* 0x000fe20003800000 */
[----:B------:R-:W-:Y:S01]  /*0040*/  BSSY B0, `(.L_x_0) ;  /* 0x000000f000007945 */ /* 0x000fe20003800000 */
[--C-:B0-----:R-:W-:Y:S02]  /*0050*/  SHF.R.U32.HI R0, RZ, 0x5, R4.reuse ;  /* 0x00000005ff007819 */ /* 0x101fe40000011604 */
[----:B------:R-:W-:-:S03]  /*0060*/  SHF.R.U32.HI R5, RZ, 0x7, R4 ;  /* 0x00000007ff057819 */ /* 0x000fc60000011604 */
[----:B------:R-:W0:Y:S04]  /*0070*/  SHFL.IDX PT, R2, R0, RZ, 0x1f ;  /* 0x00001fff00027589 */ /* 0x000e2800000e0000 */
[----:B------:R1:W2:Y:S01]  /*0080*/  SHFL.IDX PT, R7, R5, RZ, 0x1f ;  /* 0x00001fff05077589 */ /* 0x0002a200000e0000 */
[----:B0-----:R-:W-:-:S13]  /*0090*/  ISETP.NE.OR P0, PT, R2, RZ, !P0 ;  /* 0x000000ff0200720c */ /* 0x001fda0004705670 */
[----:B-12---:R-:W-:Y:S05]  /*00a0*/  @P0 BRA `(.L_x_1) ;  /* 0x0000000000200947 */ /* 0x006fea0003800000 */
[----:B------:R-:W-:Y:S02]  /*00b0*/  ULDC.64 UR4, c[0x0][0x198] ;  /* 0x0000660000047ab9 */ /* 0x000fe40000000a00 */
[----:B------:R-:W-:Y:S02]  /*00c0*/  UIADD3 UR6, UP0, UR4, 0xf0, URZ ;  /* 0x000000f004067890 */ /* 0x000fe4000ff1e03f */
[----:B------:R-:W-:Y:S02]  /*00d0*/  UIADD3 UR4, UP1, UR4, 0x1f0, URZ ;  /* 0x000001f004047890 */ /* 0x000fe4000ff3e03f */
[----:B------:R-:W-:Y:S02]  /*00e0*/  UIADD3.X UR7, URZ, UR5, URZ, UP0, !UPT ;  /* 0x000000053f077290 */ /* 0x000fe400087fe43f */
[----:B------:R-:W-:-:S07]  /*00f0*/  UIADD3.X UR5, URZ, UR5, URZ, UP1, !UPT ;  /* 0x000000053f057290 */ /* 0x000fce0008ffe43f */
[----:B------:R0:W-:Y:S02]  /*0100*/  UTMACCTL.PF [UR6] ;  /* 0x00000000060079b9 */ /* 0x0001e40008040000 */
[----:B------:R0:W-:Y:S02]  /*0110*/  UTMACCTL.PF [UR4] ;  /* 0x00000000040079b9 */ /* 0x0001e40008040000 */
[----:B0-----:R-:W-:Y:S01]  /*0120*/  NOP ;  /* 0x0000000000007918 */ /* 0x001fe20000000000 */
.L_x_1:
[----:B------:R-:W-:Y:S05]  /*0130*/  BSYNC B0 ;  /* 0x0000000000007941 */ /* 0x000fea0003800000 */
.L_x_0:
[----:B------:R-:W0:Y:S02]  /*0140*/  SHFL.IDX PT, R3, R0, RZ, 0x1f ;  /* 0x00001fff00037589 */ /* 0x000e2400000e0000 */
[----:B0-----:R-:W-:-:S13]  /*0150*/  ISETP.NE.AND P0, PT, R3, RZ, PT ;  /* 0x000000ff0300720c */ /* 0x001fda0003f05270 */
[----:B------:R-:W-:Y:S05]  /*0160*/  @P0 BRA `(.L_x_2) ;  /* 0x0000000000500947 */ /* 0x000fea0003800000 */
[----:B------:R-:W0:Y:S01]  /*0170*/  S2UR UR8, SR_CgaCtaId ;  /* 0x00000000000879c3 */ /* 0x000e220000008800 */
[----:B------:R-:W-:Y:S01]  /*0180*/  UMOV UR4, 0x400 ;  /* 0x0000040000047882 */ /* 0x000fe20000000000 */
[----:B------:R-:W-:Y:S01]  /*0190*/  UMOV UR5, 0x1 ;  /* 0x0000000100057882 */ /* 0x000fe20000000000 */
[----:B------:R-:W-:Y:S01]  /*01a0*/  UMOV UR6, 0x80 ;  /* 0x0000008000067882 */ /* 0x000fe20000000000 */
[----:B------:R-:W-:Y:S01]  /*01b0*/  ELECT P0, URZ, PT ;  /* 0x00000000003f782f */ /* 0x000fe20003800000 */
[----:B------:R-:W-:-:S04]  /*01c0*/  UIADD3 UR6, -UR6, 0x100000, URZ ;  /* 0x0010000006067890 */ /* 0x000fc8000fffe13f */
[----:B------:R-:W-:Y:S02]  /*01d0*/  USHF.L.U32 UR7, UR6, 0xb, URZ ;  /* 0x0000000b06077899 */ /* 0x000fe4000800063f */
[----:B------:R-:W-:Y:S02]  /*01e0*/  USHF.L.U32 UR6, UR6, 0x1, URZ ;  /* 0x0000000106067899 */ /* 0x000fe4000800063f */
[----:B0-----:R-:W-:Y:S02]  /*01f0*/  ULEA UR8, UR8, UR4, 0x18 ;  /* 0x0000000408087291 */ /* 0x001fe4000f8ec03f */
[----:B------:R-:W-:-:S04]  /*0200*/  UIADD3 UR4, -UR5, 0x100000, URZ ;  /* 0x0010000005047890 */ /* 0x000fc8000fffe13f */
[----:B------:R-:W-:Y:S02]  /*0210*/  USHF.L.U32 UR5, UR4, 0xb, URZ ;  /* 0x0000000b04057899 */ /* 0x000fe4000800063f */
[----:B------:R-:W-:Y:S01]  /*0220*/  USHF.L.U32 UR4, UR4, 0x1, URZ ;  /* 0x0000000104047899 */ /* 0x000fe2000800063f */
[----:B------:R-:W0:Y:S11]  /*0230*/  FENCE.VIEW.ASYNC.S ;  /* 0x00000000000073c6 */ /* 0x000e360000000000 */
[----:B0-----:R0:W1:Y:S01]  /*0240*/  SYNCS.EXCH.64 URZ, [UR8], UR4 ;  /* 0x00000004083f75b2 */ /* 0x0010620008000100 */
[----:B------:R0:W2:Y:S01]  /*0250*/  SYNCS.EXCH.64 URZ, [UR8+0x18], UR6 ;  /* 0x00001806083f75b2 */ /* 0x0000a20008000100 */
[----:B------:R0:W3:Y:S01]  /*0260*/  SYNCS.EXCH.64 URZ, [UR8+0x8], UR4 ;  /* 0x00000804083f75b2 */ /* 0x0000e20008000100 */
[----:B------:R0:W4:Y:S01]  /*0270*/  SYNCS.EXCH.64 URZ, [UR8+0x20], UR6 ;  /* 0x00002006083f75b2 */ /* 0x0001220008000100 */
[----:B------:R0:W0:Y:S01]  /*0280*/  SYNCS.EXCH.64 URZ, [UR8+0x10], UR4 ;  /* 0x00001004083f75b2 */ /* 0x0000220008000100 */
[----:B------:R0:W0:Y:S01]  /*0290*/  SYNCS.EXCH.64 URZ, [UR8+0x28], UR6 ;  /* 0x00002806083f75b2 */ /* 0x0000220008000100 */
[----:B------:R-:W-:Y:S01]  /*02a0*/  NOP ;  /* 0x0000000000007918 */ /* 0x000fe20000000000 */
.L_x_2:
[----:B------:R-:W5:Y:S01]  /*02b0*/  SHFL.IDX PT, R6, R0, RZ, 0x1f ;  /* 0x00001fff00067589 */ /* 0x000f6200000e0000 */
[----:B------:R-:W-:Y:S01]  /*02c0*/  ELECT P0, URZ, PT ;  /* 0x00000000003f782f */ /* 0x000fe20003800000 */
[----:B------:R-:W-:Y:S01]  /*02d0*/  NOP ;  /* 0x0000000000007918 */ /* 0x000fe20000000000 */
[----:B------:R-:W-:Y:S01]  /*02e0*/  ELECT P1, URZ, PT ;  /* 0x00000000003f782f */ /* 0x000fe20003820000 */
[----:B------:R-:W1:Y:S01]  /*02f0*/  SHFL.IDX PT, R3, R0, RZ, 0x1f ;  /* 0x00001fff00037589 */ /* 0x000e6200000e0000 */
[----:B0-----:R-:W-:Y:S01]  /*0300*/  UMOV UR4, 0x20 ;  /* 0x0000002000047882 */ /* 0x001fe20000000000 */
[----:B------:R-:W-:Y:S01]  /*0310*/  UMOV UR11, 0x80 ;  /* 0x00000080000b7882 */ /* 0x000fe20000000000 */
[----:B------:R-:W-:Y:S01]  /*0320*/  NOP ;  /* 0x0000000000007918 */ /* 0x000fe20000000000 */
[----:B------:R-:W0:Y:S01]  /*0330*/  SHFL.IDX PT, R5, R5, RZ, 0x1f ;  /* 0x00001fff05057589 */ /* 0x000e2200000e0000 */
[C---:B------:R-:W-:Y:S01]  /*0340*/  VIADD R31, R7.reuse, 0xffffffff ;  /* 0xffffffff071f7836 */ /* 0x040fe20000000000 */
[----:B------:R-:W-:Y:S01]  /*0350*/  ULDC.64 UR36, c[0x0][0x208] ;  /* 0x0000820000247ab9 */ /* 0x000fe20000000a00 */
[----:B------:R-:W-:-:S03]  /*0360*/  ISETP.NE.AND P2, PT, R7, RZ, PT ;  /* 0x000000ff0700720c */ /* 0x000fc60003f45270 */
[----:B------:R-:W-:Y:S02]  /*0370*/  ISETP.GE.U32.AND P3, PT, R31, 0x2, PT ;  /* 0x000000021f00780c */ /* 0x000fe40003f66070 */
[----:B-----5:R-:W-:Y:S02]  /*0380*/  ISETP.NE.OR P0, PT, R6, RZ, !P0 ;  /* 0x000000ff0600720c */ /* 0x020fe40004705670 */
[----:B-1----:R-:W-:Y:S02]  /*0390*/  ISETP.NE.OR P1, PT, R3, RZ, !P1 ;  /* 0x000000ff0300720c */ /* 0x002fe40004f25670 */
[----:B------:R-:W-:Y:S02]  /*03a0*/  SHF.R.S32.HI R3, RZ, 0x1f, R2 ;  /* 0x0000001fff037819 */ /* 0x000fe40000011402 */
[----:B0-----:R-:W-:Y:S02]  /*03b0*/  R2UR UR43, R5 ;  /* 0x00000000052b72ca */ /* 0x001fe400000e0000 */
[----:B------:R-:W-:-:S05]  /*03c0*/  LEA.HI R3, R3, R2, RZ, 0x2 ;  /* 0x0000000203037211 */ /* 0x000fca00078f10ff */
[----:B------:R-:W-:Y:S01]  /*03d0*/  VOTEU.ALL UP0, P0 ;  /* 0x00000000003f7886 */ /* 0x000fe20000000000 */
[----:B------:R-:W-:Y:S01]  /*03e0*/  LOP3.LUT R3, R3, 0xfffffffc, RZ, 0xc0, !PT ;  /* 0xfffffffc03037812 */ /* 0x000fe200078ec0ff */
[----:B------:R-:W-:-:S03]  /*03f0*/  VOTEU.ALL UP1, P1 ;  /* 0x00000000003f7886 */ /* 0x000fc60000820000 */
[----:B------:R-:W0:Y:S01]  /*0400*/  @!UP0 S2UR UR7, SR_CgaCtaId ;  /* 0x00000000000789c3 */ /* 0x000e220000008800 */
[----:B------:R-:W-:Y:S01]  /*0410*/  @!UP0 UMOV UR6, 0x400 ;  /* 0x0000040000068882 */ /* 0x000fe20000000000 */
[----:B------:R-:W-:-:S04]  /*0420*/  @!UP0 UIADD3 UR4, -UR4, 0x100000, URZ ;  /* 0x0010000004048890 */ /* 0x000fc8000fffe13f */
[----:B------:R-:W-:Y:S02]  /*0430*/  @!UP0 USHF.L.U32 UR5, UR4, 0xb, URZ ;  /* 0x0000000b04058899 */ /* 0x000fe4000800063f */
[----:B------:R-:W-:Y:S01]  /*0440*/  @!UP0 USHF.L.U32 UR4, UR4, 0x1, URZ ;  /* 0x0000000104048899 */ /* 0x000fe2000800063f */
[----:B------:R-:W-:Y:S01]  /*0450*/  IMAD.IADD R14, R2, 0x1, -R3 ;  /* 0x00000001020e7824 */ /* 0x000fe200078e0a03 */
[----:B------:R-:W-:Y:S01]  /*0460*/  @!UP1 UMOV UR9, 0x400 ;  /* 0x0000040000099882 */ /* 0x000fe20000000000 */
[----:B------:R-:W-:Y:S01]  /*0470*/  VOTEU.ALL UP2, P1 ;  /* 0x00000000003f7886 */ /* 0x000fe20000840000 */
[----:B------:R-:W-:Y:S01]  /*0480*/  VOTEU.ALL UP3, P1 ;  /* 0x00000000003f7886 */ /* 0x000fe20000860000 */
[----:B------:R-:W-:Y:S01]  /*0490*/  VOTEU.ALL UP4, P1 ;  /* 0x00000000003f7886 */ /* 0x000fe20000880000 */
[----:B------:R-:W1:Y:S01]  /*04a0*/  @!UP1 S2UR UR10, SR_CgaCtaId ;  /* 0x00000000000a99c3 */ /* 0x000e620000008800 */
[----:B------:R-:W-:Y:S01]  /*04b0*/  VOTEU.ALL UP5, P1 ;  /* 0x00000000003f7886 */ /* 0x000fe200008a0000 */
[----:B------:R-:W-:-:S04]  /*04c0*/  SHF.R.S32.HI R3, RZ, 0x1f, R4 ;  /* 0x0000001fff037819 */ /* 0x000fc80000011404 */
[----:B------:R-:W-:-:S04]  /*04d0*/  LEA.HI R3, R3, R4, RZ, 0x7 ;  /* 0x0000000403037211 */ /* 0x000fc800078f38ff */
[----:B------:R-:W-:-:S05]  /*04e0*/  LOP3.LUT R3, R3, 0xffffff80, RZ, 0xc0, !PT ;  /* 0xffffff8003037812 */ /* 0x000fca00078ec0ff */
[----:B------:R-:W-:Y:S01]  /*04f0*/  IMAD.IADD R5, R4, 0x1, -R3 ;  /* 0x0000000104057824 */ /* 0x000fe200078e0a03 */
[----:B0-----:R-:W-:Y:S02]  /*0500*/  @!UP0 ULEA UR8, UR7, UR6, 0x18 ;  /* 0x0000000607088291 */ /* 0x001fe4000f8ec03f */
[----:B------:R-:W-:-:S04]  /*0510*/  @!UP1 UIADD3 UR6, -UR11, 0x100000, URZ ;  /* 0x001000000b069890 */ /* 0x000fc8000fffe13f */
[----:B------:R-:W-:Y:S02]  /*0520*/  @!UP1 USHF.L.U32 UR7, UR6, 0xb, URZ ;  /* 0x0000000b06079899 */ /* 0x000fe4000800063f */
[----:B------:R-:W-:Y:S01]  /*0530*/  @!UP1 USHF.L.U32 UR6, UR6, 0x1, URZ ;  /* 0x0000000106069899 */ /* 0x000fe2000800063f */
[----:B------:R-:W-:Y:S01]  /*0540*/  VOTEU.ALL UP0, P0 ;  /* 0x00000000003f7886 */ /* 0x000fe20000000000 */
[----:B-1----:R-:W-:Y:S01]  /*0550*/  @!UP1 ULEA UR9, UR10, UR9, 0x18 ;  /* 0x000000090a099291 */ /* 0x002fe2000f8ec03f */
[----:B------:R-:W-:Y:S02]  /*0560*/  VOTEU.ALL UP1, P0 ;  /* 0x00000000003f7886 */ /* 0x000fe40000020000 */
[----:B------:R-:W-:Y:S01]  /*0570*/  ULDC.64 UR10, c[0x0][0x598] ;  /* 0x00016600000a7ab9 */ /* 0x000fe20000000a00 */
[----:B------:R-:W-:Y:S01]  /*0580*/  ISETP.NE.AND P0, PT, R14, 0x3, PT ;  /* 0x000000030e00780c */ /* 0x000fe20003f05270 */
[----:B------:R-:W0:Y:S02]  /*0590*/  FENCE.VIEW.ASYNC.S ;  /* 0x00000000000073c6 */ /* 0x000e240000000000 */
[----:B0-----:R0:W2:Y:S01]  /*05a0*/  @!UP0 SYNCS.EXCH.64 URZ, [UR8+0x60], UR4 ;  /* 0x00006004083f85b2 */ /* 0x0010a20008000100 */
[----:B------:R-:W-:-:S02]  /*05b0*/  ISETP.NE.U32.AND P1, PT, RZ, UR10, PT ;  /* 0x0000000aff007c0c */ /* 0x000fc4000bf25070 */
[----:B------:R-:W-:Y:S02]  /*05c0*/  ISETP.EQ.OR P0, PT, R14, RZ, !P0 ;  /* 0x000000ff0e00720c */ /* 0x000fe40004702670 */
[----:B------:R-:W-:Y:S02]  /*05d0*/  ISETP.NE.AND.EX P1, PT, RZ, UR11, PT, P1 ;  /* 0x0000000bff007c0c */ /* 0x000fe4000bf25310 */
[----:B------:R-:W-:-:S04]  /*05e0*/  ISETP.EQ.AND P0, PT, R7, RZ, P0 ;  /* 0x000000ff0700720c */ /* 0x000fc80000702270 */
[----:B------:R-:W-:-:S04]  /*05f0*/  SEL R23, RZ, 0x1, !P0 ;  /* 0x00000001ff177807 */ /* 0x000fc80004000000 */
[----:B------:R-:W-:Y:S01]  /*0600*/  SEL R23, R23, 0x2, P3 ;  /* 0x0000000217177807 */ /* 0x000fe20001800000 */
[----:B------:R0:W2:Y:S01]  /*0610*/  @!UP1 SYNCS.EXCH.64 URZ, [UR8+0x68], UR4 ;  /* 0x00006804083f95b2 */ /* 0x0000a20008000100 */
[----:B------:R-:W-:Y:S01]  /*0620*/  NOP ;  /* 0x0000000000007918 */ /* 0x000fe20000000000 */
[----:B------:R0:W2:Y:S01]  /*0630*/  @!UP2 SYNCS.EXCH.64 URZ, [UR9+0x40], UR6 ;  /* 0x00004006093fa5b2 */ /* 0x0000a20008000100 */
[----:B------:R0:W2:Y:S01]  /*0640*/  @!UP3 SYNCS.EXCH.64 URZ, [UR9+0x48], UR6 ;  /* 0x00004806093fb5b2 */ /* 0x0000a20008000100 */
[----:B------:R0:W2:Y:S01]  /*0650*/  @!UP4 SYNCS.EXCH.64 URZ, [UR9+0x50], UR6 ;  /* 0x00005006093fc5b2 */ /* 0x0000a20008000100 */
[----:B------:R0:W2:Y:S01]  /*0660*/  @!UP5 SYNCS.EXCH.64 URZ, [UR9+0x58], UR6 ;  /* 0x00005806093fd5b2 */ /* 0x0000a20008000100 */
[----:B------:R-:W-:Y:S01]  /*0670*/  NOP ;  /* 0x0000000000007918 */ /* 0x000fe20000000000 */
[----:B--234-:R-:W-:Y:S06]  /*0680*/  BAR.SYNC.DEFER_BLOCKING 0x0 ;  /* 0x0000000000007b1d */ /* 0x01cfec0000010000 */
[----:B0-----:R-:W-:Y:S05]  /*0690*/  @!P1 BRA `(.L_x_3) ;  /* 0x00000000001c9947 */ /* 0x001fea0003800000 */
[----:B------:R-:W0:Y:S02]  /*06a0*/  LDC.64 R2, c[0x0][0x598] ;  /* 0x00016600ff027b82 */ /* 0x000e240000000a00 */
[----:B0-----:R-:W2:Y:S02]  /*06b0*/  LDG.E.64 R2, desc[UR36][R2.64] ;  /* 0x0000002402027981 */ /* 0x001ea4000c1e1b00 */
[----:B--2---:R-:W-:-:S04]  /*06c0*/  ISETP.NE.U32.AND P0, PT, R2, RZ, PT ;  /* 0x000000ff0200720c */ /* 0x004fc80003f05070 */
[----:B------:R-:W-:-:S13]  /*06d0*/  ISETP.NE.AND.EX P0, PT, R3, RZ, PT, P0 ;  /* 0x000000ff0300720c */ /* 0x000fda0003f05300 */
[----:B------:R-:W-:Y:S05]  /*06e0*/  @!P0 BRA `(.L_x_3) ;  /* 0x0000000000088947 */ /* 0x000fea0003800000 */
[----:B------:R1:W5:Y:S01]  /*06f0*/  LD.E R88, desc[UR36][R2.64] ;  /* 0x0000002402587980 */ /* 0x000362000c101900 */
[----:B------:R-:W-:Y:S05]  /*0700*/  BRA `(.L_x_4) ;  /* 0x0000000000247947 */ /* 0x000fea0003800000 */
.L_x_3:
[----:B------:R-:W-:Y:S02]  /*0710*/  ULDC.64 UR4, c[0x0][0x588] ;  /* 0x0001620000047ab9 */ /* 0x000fe40000000a00 */
[----:B------:R-:W-:-:S04]  /*0720*/  ISETP.NE.U32.AND P0, PT, RZ, UR4, PT ;  /* 0x00000004ff007c0c */ /* 0x000fc8000bf05070 */
[----:B------:R-:W-:-:S13]  /*0730*/  ISETP.NE.AND.EX P0, PT, RZ, UR5, PT, P0 ;  /* 0x00000005ff007c0c */ /* 0x000fda000bf05300 */
[----:B------:R-:W-:Y:S05]  /*0740*/  @!P0 BRA `(.L_x_5) ;  /* 0x00000000000c8947 */ /* 0x000fea0003800000 */
[----:B------:R-:W0:Y:S02]  /*0750*/  LDC.64 R88, c[0x0][0x588] ;  /* 0x00016200ff587b82 */ /* 0x000e240000000a00 */
[----:B0-----:R0:W5:Y:S01]  /*0760*/  LDG.E R88, desc[UR36][R88.64] ;  /* 0x0000002458587981 */ /* 0x001162000c1e1900 */
[----:B------:R-:W-:Y:S05]  /*0770*/  BRA `(.L_x_4) ;  /* 0x0000000000087947 */ /* 0x000fea0003800000 */
.L_x_5:
[----:B------:R-:W-:Y:S02]  /*0780*/  ULDC UR4, c[0x0][0x580] ;  /* 0x0001600000047ab9 */ /* 0x000fe40000000800 */
[----:B------:R-:W-:-:S07]  /*0790*/  IMAD.U32 R88, RZ, RZ, UR4 ;  /* 0x00000004ff587e24 */ /* 0x000fce000f8e00ff */
.L_x_4:
[----:B------:R-:W-:Y:S02]  /*07a0*/  ULDC.64 UR4, c[0x0][0x5a0] ;  /* 0x0001680000047ab9 */ /* 0x000fe40000000a00 */
[----:B------:R-:W-:-:S04]  /*07b0*/  ISETP.NE.U32.AND P0, PT, RZ, UR4, PT ;  /* 0x00000004ff007c0c */ /* 0x000fc8000bf05070 */
[----:B------:R-:W-:-:S13]  /*07c0*/  ISETP.NE.AND.EX P0, PT, RZ, UR5, PT, P0 ;  /* 0x00000005ff007c0c */ /* 0x000fda000bf05300 */
[----:B------:R-:W-:Y:S05]  /*07d0*/  @!P0 BRA `(.L_x_6) ;  /* 0x00000000001c8947 */ /* 0x000fea0003800000 */
[----:B-1----:R-:W1:Y:S02]  /*07e0*/  LDC.64 R2, c[0x0][0x5a0] ;  /* 0x00016800ff027b82 */ /* 0x002e640000000a00 */
[----:B-1----:R-:W2:Y:S02]  /*07f0*/  LDG.E.64 R2, desc[UR36][R2.64] ;  /* 0x0000002402027981 */ /* 0x002ea4000c1e1b00 */
[----:B--2---:R-:W-:-:S04]  /*0800*/  ISETP.NE.U32.AND P0, PT, R2, RZ, PT ;  /* 0x000000ff0200720c */ /* 0x004fc80003f05070 */
[----:B------:R-:W-:-:S13]  /*0810*/  ISETP.NE.AND.EX P0, PT, R3, RZ, PT, P0 ;  /* 0x000000ff0300720c */ /* 0x000fda0003f05300 */
[----:B------:R-:W-:Y:S05]  /*0820*/  @!P0 BRA `(.L_x_6) ;  /* 0x0000000000088947 */ /* 0x000fea0003800000 */
[----:B0-----:R2:W5:Y:S01]  /*0830*/  LD.E R89, desc[UR36][R2.64] ;  /* 0x0000002402597980 */ /* 0x001562000c101900 */
[----:B------:R-:W-:Y:S05]  /*0840*/  BRA `(.L_x_7) ;  /* 0x0000000000247947 */ /* 0x000fea0003800000 */
.L_x_6:
[----:B------:R-:W-:Y:S02]  /*0850*/  ULDC.64 UR4, c[0x0][0x590] ;  /* 0x0001640000047ab9 */ /* 0x000fe40000000a00 */
[----:B------:R-:W-:-:S04]  /*0860*/  ISETP.NE.U32.AND P0, PT, RZ, UR4, PT ;  /* 0x00000004ff007c0c */ /* 0x000fc8000bf05070 */
[----:B------:R-:W-:-:S13]  /*0870*/  ISETP.NE.AND.EX P0, PT, RZ, UR5, PT, P0 ;  /* 0x00000005ff007c0c */ /* 0x000fda000bf05300 */
[----:B------:R-:W-:Y:S05]  /*0880*/  @!P0 BRA `(.L_x_8) ;  /* 0x00000000000c8947 */ /* 0x000fea0003800000 */
[----:B-1----:R-:W0:Y:S02]  /*0890*/  LDC.64 R2, c[0x0][0x590] ;  /* 0x00016400ff027b82 */ /* 0x002e240000000a00 */
[----:B0-----:R0:W5:Y:S01]  /*08a0*/  LDG.E R89, desc[UR36][R2.64] ;  /* 0x0000002402597981 */ /* 0x001162000c1e1900 */
[----:B------:R-:W-:Y:S05]  /*08b0*/  BRA `(.L_x_7) ;  /* 0x0000000000087947 */ /* 0x000fea0003800000 */
.L_x_8:
[----:B------:R-:W-:Y:S02]  /*08c0*/  ULDC UR4, c[0x0][0x584] ;  /* 0x0001610000047ab9 */ /* 0x000fe40000000800 */
[----:B0-----:R-:W-:-:S07]  /*08d0*/  IMAD.U32 R89, RZ, RZ, UR4 ;  /* 0x00000004ff597e24 */ /* 0x001fce000f8e00ff */
.L_x_7:
[----:B012---:R-:W0:Y:S01]  /*08e0*/  LDC R2, c[0x0][0x65c] ;  /* 0x00019700ff027b82 */ /* 0x007e220000000800 */
[----:B------:R-:W1:Y:S01]  /*08f0*/  S2R R15, SR_CTAID.Y ;  /* 0x00000000000f7919 */ /* 0x000e620000002600 */
[----:B------:R-:W-:Y:S01]  /*0900*/  ULDC UR6, c[0x0][0x28c] ;  /* 0x0000a30000067ab9 */ /* 0x000fe20000000800 */
[----:B------:R-:W-:Y:S01]  /*0910*/  ISETP.NE.AND P0, PT, R7, 0x2, PT ;  /* 0x000000020700780c */ /* 0x000fe20003f05270 */
[----:B------:R-:W-:Y:S01]  /*0920*/  UIADD3 UR6, UR6, 0x3f, URZ ;  /* 0x0000003f06067890 */ /* 0x000fe2000fffe03f */
[----:B------:R-:W2:Y:S01]  /*0930*/  S2R R6, SR_CTAID.X ;  /* 0x0000000000067919 */ /* 0x000ea20000002500 */
[----:B------:R-:W-:Y:S01]  /*0940*/  UMOV UR38, URZ ;  /* 0x0000003f00267c82 */ /* 0x000fe20008000000 */
[----:B------:R-:W-:Y:S01]  /*0950*/  UMOV UR39, URZ ;  /* 0x0000003f00277c82 */ /* 0x000fe20008000000 */
[----:B------:R-:W-:Y:S01]  /*0960*/  USHF.R.S32.HI UR7, URZ, 0x1f, UR6 ;  /* 0x0000001f3f077899 */ /* 0x000fe20008011406 */
[----:B------:R-:W-:-:S03]  /*0970*/  ULDC.64 UR8, c[0x0][0x650] ;  /* 0x0001940000087ab9 */ /* 0x000fc60000000a00 */
[----:B------:R-:W-:-:S04]  /*0980*/  ULEA.HI UR7, UR7, UR6, URZ, 0x6 ;  /* 0x0000000607077291 */ /* 0x000fc8000f8f303f */
[----:B------:R-:W-:Y:S01]  /*0990*/  USHF.R.S32.HI UR40, URZ, 0x6, UR7 ;  /* 0x000000063f287899 */ /* 0x000fe20008011407 */
[----:B0-----:R-:W-:-:S13]  /*09a0*/  ISETP.NE.AND P1, PT, R2, 0x1, PT ;  /* 0x000000010200780c */ /* 0x001fda0003f25270 */
[----:B------:R-:W2:Y:S01]  /*09b0*/  @P1 LDC R17, c[0x0][0x10] ;  /* 0x00000400ff111b82 */ /* 0x000ea20000000800 */
[----:B-1----:R-:W-:Y:S02]  /*09c0*/  @P1 IMAD.MOV.U32 R8, RZ, RZ, R15 ;  /* 0x000000ffff081224 */ /* 0x002fe400078e000f */
[----:B------:R-:W-:Y:S02]  /*09d0*/  @P1 IMAD.MOV.U32 R9, RZ, RZ, RZ ;  /* 0x000000ffff091224 */ /* 0x000fe400078e00ff */
[----:B------:R-:W-:-:S03]  /*09e0*/  @P1 IMAD.MOV.U32 R7, RZ, RZ, RZ ;  /* 0x000000ffff071224 */ /* 0x000fc600078e00ff */
[----:B------:R-:W0:Y:S01]  /*09f0*/  @!P1 LDC R3, c[0x0][0xc] ;  /* 0x00000300ff039b82 */ /* 0x000e220000000800 */
[----:B------:R-:W-:Y:S01]  /*0a00*/  ULDC UR4, c[0x0][0xc] ;  /* 0x0000030000047ab9 */ /* 0x000fe20000000800 */
[----:B------:R-:W-:Y:S02]  /*0a10*/  ULDC UR5, c[0x0][0x10] ;  /* 0x0000040000057ab9 */ /* 0x000fe40000000800 */
[----:B------:R-:W-:-:S04]  /*0a20*/  UIMAD.WIDE.U32 UR4, UR4, UR5, URZ ;  /* 0x00000005040472a5 */ /* 0x000fc8000f8e003f */
[----:B------:R-:W1:Y:S01]  /*0a30*/  LDC R0, c[0x0][0x14] ;  /* 0x00000500ff007b82 */ /* 0x000e620000000800 */
[----:B--2---:R-:W-:-:S04]  /*0a40*/  @P1 IMAD.WIDE.U32 R16, R6, R17, R8 ;  /* 0x0000001106101225 */ /* 0x004fc800078e0008 */
[----:B------:R-:W-:Y:S02]  /*0a50*/  @P1 IMAD.IADD R17, R17, 0x1, R7 ;  /* 0x0000000111111824 */ /* 0x000fe400078e0207 */
[----:B------:R-:W-:Y:S02]  /*0a60*/  IMAD.MOV.U32 R7, RZ, RZ, RZ ;  /* 0x000000ffff077224 */ /* 0x000fe400078e00ff */
[----:B0-----:R-:W-:-:S04]  /*0a70*/  @!P1 IMAD.WIDE.U32 R8, R3, R15, R6 ;  /* 0x0000000f03089225 */ /* 0x001fc800078e0006 */
[----:B------:R-:W-:Y:S02]  /*0a80*/  @!P1 IMAD.MOV.U32 R16, RZ, RZ, R8 ;  /* 0x000000ffff109224 */ /* 0x000fe400078e0008 */
[----:B-1----:R-:W-:-:S04]  /*0a90*/  IMAD.WIDE.U32 R10, R0, UR4, RZ ;  /* 0x00000004000a7c25 */ /* 0x002fc8000f8e00ff */
[----:B------:R-:W-:Y:S01]  /*0aa0*/  IMAD R3, R0, UR5, RZ ;  /* 0x0000000500037c24 */ /* 0x000fe2000f8e02ff */
[----:B------:R0:W-:Y:S01]  /*0ab0*/  STL.64 [R1], R10 ;  /* 0x0000000a01007387 */ /* 0x0001e20000100a00 */
[----:B------:R-:W-:Y:S02]  /*0ac0*/  @!P1 IMAD.MOV.U32 R17, RZ, RZ, R9 ;  /* 0x000000ffff119224 */ /* 0x000fe400078e0009 */
[----:B------:R-:W-:Y:S01]  /*0ad0*/  IMAD.IADD R0, R11, 0x1, R3 ;  /* 0x000000010b007824 */ /* 0x000fe200078e0203 */
[----:B------:R-:W-:Y:S06]  /*0ae0*/  @P0 BRA `(.L_x_9) ;  /* 0x0000000000200947 */ /* 0x000fec0003800000 */
[----:B------:R-:W-:Y:S01]  /*0af0*/  UISETP.GE.U32.AND UP0, UPT, UR40, 0x3, UPT ;  /* 0x000000032800788c */ /* 0x000fe2000bf06070 */
[----:B------:R-:W-:Y:S01]  /*0b00*/  IADD3 R16, P0, R16, R10, RZ ;  /* 0x0000000a10107210 */ /* 0x000fe20007f1e0ff */
[----:B------:R-:W-:Y:S01]  /*0b10*/  UIMAD.WIDE.U32 UR4, UR40, -0x55555555, URZ ;  /* 0xaaaaaaab280478a5 */ /* 0x000fe2000f8e003f */
[----:B------:R-:W-:-:S03]  /*0b20*/  UMOV UR39, URZ ;  /* 0x0000003f00277c82 */ /* 0x000fc60008000000 */
[----:B------:R-:W-:Y:S01]  /*0b30*/  USHF.R.U32.HI UR4, URZ, 0x1, UR5 ;  /* 0x000000013f047899 */ /* 0x000fe20008011605 */
[----:B------:R-:W-:-:S03]  /*0b40*/  IMAD.X R17, R0, 0x1, R17, P0 ;  /* 0x0000000100117824 */ /* 0x000fc600000e0611 */
[----:B------:R-:W-:Y:S02]  /*0b50*/  UIMAD UR38, UR4, -0x3, UR40 ;  /* 0xfffffffd042678a4 */ /* 0x000fe4000f8e0228 */
[----:B------:R-:W-:-:S12]  /*0b60*/  @UP0 ULOP3.LUT UR39, UR4, 0x1, URZ, 0xc0, !UPT ;  /* 0x0000000104270892 */ /* 0x000fd8000f8ec03f */
.L_x_9:
[----:B------:R-:W-:Y:S01]  /*0b70*/  ISETP.GE.U32.AND P0, PT, R16, UR8, PT ;  /* 0x0000000810007c0c */ /* 0x000fe2000bf06070 */
[----:B------:R-:W-:Y:S01]  /*0b80*/  IMAD.MOV.U32 R22, RZ, RZ, -0x1 ;  /* 0xffffffffff167424 */ /* 0x000fe200078e00ff */
[----:B------:R-:W-:Y:S01]  /*0b90*/  PRMT R3, RZ, 0x7610, R3 ;  /* 0x00007610ff037816 */ /* 0x000fe20000000003 */
[----:B------:R-:W-:Y:S01]  /*0ba0*/  IMAD.MOV.U32 R18, RZ, RZ, -0x1 ;  /* 0xffffffffff127424 */ /* 0x000fe200078e00ff */
[----:B------:R-:W-:Y:S01]  /*0bb0*/  ISETP.GE.U32.AND.EX P0, PT, R17, UR9, PT, P0 ;  /* 0x0000000911007c0c */ /* 0x000fe2000bf06100 */
[----:B------:R-:W-:-:S12]  /*0bc0*/  IMAD.MOV.U32 R19, RZ, RZ, -0x1 ;  /* 0xffffffffff137424 */ /* 0x000fd800078e00ff */
[----:B------:R-:W-:Y:S05]  /*0bd0*/  @P0 BRA `(.L_x_10) ;  /* 0x0000000400580947 */ /* 0x000fea0003800000 */
[----:B------:R-:W1:Y:S01]  /*0be0*/  LDC.64 R20, c[0x0][0x628] ;  /* 0x00018a00ff147b82 */ /* 0x000e620000000a00 */
[----:B------:R-:W-:Y:S02]  /*0bf0*/  IMAD.MOV.U32 R8, RZ, RZ, R16 ;  /* 0x000000ffff087224 */ /* 0x000fe400078e0010 */
[----:B------:R-:W-:-:S05]  /*0c00*/  IMAD.MOV.U32 R9, RZ, RZ, R17 ;  /* 0x000000ffff097224 */ /* 0x000fca00078e0011 */
[----:B------:R-:W2:Y:S08]  /*0c10*/  LDC R18, c[0x0][0x630] ;  /* 0x00018c00ff127b82 */ /* 0x000eb00000000800 */
[----:B------:R-:W3:Y:S01]  /*0c20*/  LDC.64 R24, c[0x0][0x620] ;  /* 0x00018800ff187b82 */ /* 0x000ee20000000a00 */
[----:B-1----:R-:W-:-:S04]  /*0c30*/  ISETP.NE.U32.AND P0, PT, R20, RZ, PT ;  /* 0x000000ff1400720c */ /* 0x002fc80003f05070 */
[----:B------:R-:W-:-:S13]  /*0c40*/  ISETP.NE.AND.EX P0, PT, R21, RZ, PT, P0 ;  /* 0x000000ff1500720c */ /* 0x000fda0003f05300 */
[----:B--23--:R-:W-:Y:S05]  /*0c50*/  @!P0 BRA `(.L_x_11) ;  /* 0x0000000000288947 */ /* 0x00cfea0003800000 */
[----:B------:R-:W1:Y:S02]  /*0c60*/  LDC R3, c[0x0][0x634] ;  /* 0x00018d00ff037b82 */ /* 0x000e640000000800 */
[----:B-1----:R-:W-:-:S05]  /*0c70*/  IADD3 R3, P0, R16, R3, RZ ;  /* 0x0000000310037210 */ /* 0x002fca0007f1e0ff */
[----:B------:R-:W-:-:S04]  /*0c80*/  IMAD.X R19, RZ, RZ, R17, P0 ;  /* 0x000000ffff137224 */ /* 0x000fc800000e0611 */
[----:B------:R-:W-:-:S04]  /*0c90*/  IMAD.WIDE.U32 R8, R19, R20, RZ ;  /* 0x0000001413087225 */ /* 0x000fc800078e00ff */
[----:B0-----:R-:W-:-:S04]  /*0ca0*/  IMAD.WIDE.U32 R10, P0, R3, R21, R8 ;  /* 0x00000015030a7225 */ /* 0x001fc80007800008 */
[----:B------:R-:W-:-:S04]  /*0cb0*/  IMAD.WIDE.U32 R8, R3, R20, RZ ;  /* 0x0000001403087225 */ /* 0x000fc800078e00ff */
[----:B------:R-:W-:Y:S01]  /*0cc0*/  IMAD.X R13, RZ, RZ, RZ, P0 ;  /* 0x000000ffff0d7224 */ /* 0x000fe200000e06ff */
[----:B------:R-:W-:Y:S01]  /*0cd0*/  IADD3 RZ, P0, R9, R10, RZ ;  /* 0x0000000a09ff7210 */ /* 0x000fe20007f1e0ff */
[----:B------:R-:W-:-:S04]  /*0ce0*/  IMAD.MOV.U32 R12, RZ, RZ, R11 ;  /* 0x000000ffff0c7224 */ /* 0x000fc800078e000b */
[----:B------:R-:W-:-:S08]  /*0cf0*/  IMAD.WIDE.U32.X R8, R19, R21, R12, P0 ;  /* 0x0000001513087225 */ /* 0x000fd000000e040c */
.L_x_11:
[-CC-:B------:R-:W-:Y:S01]  /*0d00*/  SHF.R.U64 R30, R8, R18.reuse, R9.reuse ;  /* 0x00000012081e7219 */ /* 0x180fe20000001209 */
[----:B------:R-:W1:Y:S01]  /*0d10*/  LDC R12, c[0x0][0x618] ;  /* 0x00018600ff0c7b82 */ /* 0x000e620000000800 */
[----:B------:R-:W-:Y:S01]  /*0d20*/  SHF.R.U32.HI R7, RZ, R18, R9 ;  /* 0x00000012ff077219 */ /* 0x000fe20000011609 */
[----:B------:R-:W-:Y:S01]  /*0d30*/  ULDC UR4, c[0x0][0x150] ;  /* 0x0000540000047ab9 */ /* 0x000fe20000000800 */
[----:B0-----:R-:W-:Y:S02]  /*0d40*/  IADD3 R11, P0, RZ, -R30, RZ ;  /* 0x8000001eff0b7210 */ /* 0x001fe40007f1e0ff */
[----:B------:R-:W-:-:S03]  /*0d50*/  I2FP.F32.U32 R3, R6 ;  /* 0x0000000600037245 */ /* 0x000fc60000201000 */
[----:B------:R-:W0:Y:S01]  /*0d60*/  LDC.64 R26, c[0x0][0x640] ;  /* 0x00019000ff1a7b82 */ /* 0x000e220000000a00 */
[----:B------:R-:W-:Y:S02]  /*0d70*/  IMAD.X R13, RZ, RZ, ~R7, P0 ;  /* 0x000000ffff0d7224 */ /* 0x000fe400000e0e07 */
[----:B------:R-:W-:Y:S01]  /*0d80*/  FMUL R3, R3, UR4 ;  /* 0x0000000403037c20 */ /* 0x000fe20008400000 */
[----:B------:R-:W-:Y:S01]  /*0d90*/  IMAD.WIDE.U32 R8, R11, R24, R16 ;  /* 0x000000180b087225 */ /* 0x000fe200078e0010 */
[----:B------:R-:W-:-:S03]  /*0da0*/  ULDC UR4, c[0x0][0x154] ;  /* 0x0000550000047ab9 */ /* 0x000fc60000000800 */
[----:B------:R-:W-:Y:S01]  /*0db0*/  IMAD R10, R13, R24, RZ ;  /* 0x000000180d0a7224 */ /* 0x000fe200078e02ff */
[----:B------:R-:W2:Y:S01]  /*0dc0*/  LDC R7, c[0x0][0x144] ;  /* 0x00005100ff077b82 */ /* 0x000ea20000000800 */
[----:B------:R-:W3:Y:S02]  /*0dd0*/  F2I.U32.TRUNC.NTZ R3, R3 ;  /* 0x0000000300037305 */ /* 0x000ee4000020f000 */
[----:B------:R-:W-:-:S04]  /*0de0*/  IMAD R11, R11, R25, R10 ;  /* 0x000000190b0b7224 */ /* 0x000fc800078e020a */
[----:B------:R-:W-:Y:S01]  /*0df0*/  IMAD.IADD R9, R9, 0x1, R11 ;  /* 0x0000000109097824 */ /* 0x000fe200078e020b */
[----:B------:R-:W4:Y:S01]  /*0e00*/  LDC R18, c[0x0][0x608] ;  /* 0x00018200ff127b82 */ /* 0x000f220000000800 */
[----:B------:R-:W-:-:S03]  /*0e10*/  IMAD.MOV.U32 R11, RZ, RZ, -0x1 ;  /* 0xffffffffff0b7424 */ /* 0x000fc600078e00ff */
[-C--:B-1----:R-:W-:Y:S02]  /*0e20*/  SHF.R.U64 R22, R8, R12.reuse, R9 ;  /* 0x0000000c08167219 */ /* 0x082fe40000001209 */
[----:B------:R-:W-:Y:S02]  /*0e30*/  I2FP.F32.U32 R8, R15 ;  /* 0x0000000f00087245 */ /* 0x000fe40000201000 */
[----:B------:R-:W1:Y:S01]  /*0e40*/  LDC R24, c[0x0][0x658] ;  /* 0x00019600ff187b82 */ /* 0x000e620000000800 */
[----:B0-----:R-:W-:Y:S01]  /*0e50*/  ISETP.NE.U32.AND P0, PT, R26, RZ, PT ;  /* 0x000000ff1a00720c */ /* 0x001fe20003f05070 */
[----:B---3--:R-:W-:Y:S01]  /*0e60*/  IMAD.MOV R10, RZ, RZ, -R3 ;  /* 0x000000ffff0a7224 */ /* 0x008fe200078e0a03 */
[----:B------:R-:W-:Y:S01]  /*0e70*/  SHF.R.U32.HI R9, RZ, R12, R9 ;  /* 0x0000000cff097219 */ /* 0x000fe20000011609 */
[----:B------:R-:W-:Y:S01]  /*0e80*/  FMUL R8, R8, UR4 ;  /* 0x0000000408087c20 */ /* 0x000fe20008400000 */
[----:B------:R-:W-:-:S03]  /*0e90*/  ISETP.NE.AND.EX P0, PT, R27, RZ, PT, P0 ;  /* 0x000000ff1b00720c */ /* 0x000fc60003f05300 */
[----:B------:R-:W0:Y:S01]  /*0ea0*/  LDC R20, c[0x0][0x148] ;  /* 0x00005200ff147b82 */ /* 0x000e220000000800 */
[----:B--2---:R-:W-:-:S07]  /*0eb0*/  IMAD R3, R7, R10, R6 ;  /* 0x0000000a07037224 */ /* 0x004fce00078e0206 */
[----:B------:R-:W2:Y:S01]  /*0ec0*/  LDC R21, c[0x0][0x600] ;  /* 0x00018000ff157b82 */ /* 0x000ea20000000800 */
[-CC-:B----4-:R-:W-:Y:S02]  /*0ed0*/  SHF.R.U64 R32, R22, R18.reuse, R9.reuse ;  /* 0x0000001216207219 */ /* 0x190fe40000001209 */
[----:B------:R-:W-:Y:S01]  /*0ee0*/  SHF.R.U32.HI R7, RZ, R18, R9 ;  /* 0x00000012ff077219 */ /* 0x000fe20000011609 */
[----:B------:R-:W-:Y:S01]  /*0ef0*/  IMAD.MOV.U32 R9, RZ, RZ, 0x1 ;  /* 0x00000001ff097424 */ /* 0x000fe200078e00ff */
[----:B------:R3:W4:Y:S03]  /*0f00*/  F2I.U32.TRUNC.NTZ R18, R8 ;  /* 0x0000000800127305 */ /* 0x000726000020f000 */
[----:B------:R-:W0:Y:S01]  /*0f10*/  LDC R25, c[0x0][0x648] ;  /* 0x00019200ff197b82 */ /* 0x000e220000000800 */
[-C--:B-1----:R-:W-:Y:S02]  /*0f20*/  SHF.L.U32 R6, R11, R24.reuse, RZ ;  /* 0x000000180b067219 */ /* 0x082fe400000006ff */
[----:B------:R-:W-:-:S02]  /*0f30*/  SHF.R.U64 R34, R32, R24, R7 ;  /* 0x0000001820227219 */ /* 0x000fc40000001207 */
[----:B------:R-:W-:Y:S02]  /*0f40*/  LOP3.LUT R13, RZ, R6, RZ, 0x33, !PT ;  /* 0x00000006ff0d7212 */ /* 0x000fe400078e33ff */
[-C--:B------:R-:W-:Y:S01]  /*0f50*/  SHF.R.U32.HI R7, RZ, R24.reuse, R7 ;  /* 0x00000018ff077219 */ /* 0x080fe20000011607 */
[----:B------:R-:W1:Y:S01]  /*0f60*/  LDC R29, c[0x0][0x638] ;  /* 0x00018e00ff1d7b82 */ /* 0x000e620000000800 */
[----:B------:R-:W-:Y:S01]  /*0f70*/  SHF.L.U32 R12, R9, R24, RZ ;  /* 0x00000018090c7219 */ /* 0x000fe200000006ff */
[----:B------:R-:W-:-:S06]  /*0f80*/  IMAD.MOV.U32 R6, RZ, RZ, R34 ;  /* 0x000000ffff067224 */ /* 0x000fcc00078e0022 */
[----:B------:R-:W0:Y:S01]  /*0f90*/  LDC R28, c[0x0][0x610] ;  /* 0x00018400ff1c7b82 */ /* 0x000e220000000800 */
[----:B---34-:R-:W-:Y:S05]  /*0fa0*/  @!P0 BRA `(.L_x_12) ;  /* 0x0000000000288947 */ /* 0x018fea0003800000 */
[----:B------:R-:W3:Y:S02]  /*0fb0*/  LDC R11, c[0x0][0x64c] ;  /* 0x00019300ff0b7b82 */ /* 0x000ee40000000800 */
[----:B---3--:R-:W-:-:S05]  /*0fc0*/  IADD3 R11, P0, R34, R11, RZ ;  /* 0x0000000b220b7210 */ /* 0x008fca0007f1e0ff */
[----:B------:R-:W-:-:S04]  /*0fd0*/  IMAD.X R19, RZ, RZ, R7, P0 ;  /* 0x000000ffff137224 */ /* 0x000fc800000e0607 */
[----:B------:R-:W-:-:S04]  /*0fe0*/  IMAD.WIDE.U32 R6, R19, R26, RZ ;  /* 0x0000001a13067225 */ /* 0x000fc800078e00ff */
[----:B------:R-:W-:-:S04]  /*0ff0*/  IMAD.WIDE.U32 R8, P0, R11, R27, R6 ;  /* 0x0000001b0b087225 */ /* 0x000fc80007800006 */
[----:B------:R-:W-:-:S04]  /*1000*/  IMAD.WIDE.U32 R6, R11, R26, RZ ;  /* 0x0000001a0b067225 */ /* 0x000fc800078e00ff */
[----:B------:R-:W-:Y:S01]  /*1010*/  IMAD.X R11, RZ, RZ, RZ, P0 ;  /* 0x000000ffff0b7224 */ /* 0x000fe200000e06ff */
[----:B------:R-:W-:Y:S01]  /*1020*/  IADD3 RZ, P0, R7, R8, RZ ;  /* 0x0000000807ff7210 */ /* 0x000fe20007f1e0ff */
[----:B------:R-:W-:-:S04]  /*1030*/  IMAD.MOV.U32 R10, RZ, RZ, R9 ;  /* 0x000000ffff0a7224 */ /* 0x000fc800078e0009 */
[----:B------:R-:W-:-:S08]  /*1040*/  IMAD.WIDE.U32.X R6, R19, R27, R10, P0 ;  /* 0x0000001b13067225 */ /* 0x000fd000000e040a */
.L_x_12:
[----:B0-----:R-:W-:Y:S01]  /*1050*/  SHF.R.U64 R6, R6, R25, R7 ;  /* 0x0000001906067219 */ /* 0x001fe20000001207 */
[----:B--2---:R-:W-:Y:S01]  /*1060*/  VIADD R7, R21, 0xffffffff ;  /* 0xffffffff15077836 */ /* 0x004fe20000000000 */
[----:B------:R-:W-:Y:S01]  /*1070*/  LOP3.LUT R13, R32, R13, RZ, 0xc0, !PT ;  /* 0x0000000d200d7212 */ /* 0x000fe200078ec0ff */
[----:B------:R-:W-:Y:S02]  /*1080*/  IMAD.MOV R18, RZ, RZ, -R18 ;  /* 0x000000ffff127224 */ /* 0x000fe400078e0a12 */
[----:B------:R-:W-:Y:S01]  /*1090*/  IMAD.MOV R8, RZ, RZ, -R6 ;  /* 0x000000ffff087224 */ /* 0x000fe200078e0a06 */
[----:B------:R-:W-:Y:S01]  /*10a0*/  LOP3.LUT R7, R22, R7, RZ, 0xc0, !PT ;  /* 0x0000000716077212 */ /* 0x000fe200078ec0ff */
[----:B------:R-:W-:Y:S02]  /*10b0*/  IMAD R12, R12, R6, R13 ;  /* 0x000000060c0c7224 */ /* 0x000fe400078e020d */
[----:B------:R-:W-:Y:S02]  /*10c0*/  @P1 IMAD R3, R20, R18, R15 ;  /* 0x0000001214031224 */ /* 0x000fe400078e020f */
[----:B-1----:R-:W-:-:S02]  /*10d0*/  IMAD R6, R8, R29, R34 ;  /* 0x0000001d08067224 */ /* 0x002fc400078e0222 */
[----:B------:R-:W-:Y:S02]  /*10e0*/  IMAD R22, R12, R28, R3 ;  /* 0x0000001c0c167224 */ /* 0x000fe400078e0203 */
[----:B------:R-:W-:Y:S02]  /*10f0*/  IMAD R7, R6, R21, R7 ;  /* 0x0000001506077224 */ /* 0x000fe400078e0207 */
[----:B------:R-:W-:Y:S02]  /*1100*/  IMAD.MOV.U32 R3, RZ, RZ, 0x1 ;  /* 0x00000001ff037424 */ /* 0x000fe400078e00ff */
[----:B------:R-:W-:Y:S01]  /*1110*/  IMAD.MOV.U32 R19, RZ, RZ, R30 ;  /* 0x000000ffff137224 */ /* 0x000fe200078e001e */
[----:B------:R-:W-:Y:S02]  /*1120*/  SEL R18, R7, R22, !P1 ;  /* 0x0000001607127207 */ /* 0x000fe40004800000 */
[----:B------:R-:W-:-:S07]  /*1130*/  SEL R22, R22, R7, !P1 ;  /* 0x0000000716167207 */ /* 0x000fce0004800000 */
.L_x_10:
[----:B------:R-:W-:Y:S05]  /*1140*/  @!P2 BRA `(.L_x_13) ;  /* 0x000000540070a947 */ /* 0x000fea0003800000 */
[----:B------:R-:W-:-:S13]  /*1150*/  ISETP.GT.U32.AND P0, PT, R31, 0x1, PT ;  /* 0x000000011f00780c */ /* 0x000fda0003f04070 */
[----:B------:R-:W-:Y:S05]  /*1160*/  @P0 EXIT ;  /* 0x000000000000094d */ /* 0x000fea0003800000 */
.L_x_14:
[----:B------:R-:W-:-:S08]  /*1170*/  NOP ;  /* 0x0000000000007918 */ /* 0x000fd00000000000 */
[----:B------:R-:W1:Y:S02]  /*1180*/  USETMAXREG.TRY_ALLOC.CTAPOOL UP0, 0xe8 ;  /* 0x000000e8000079c8 */ /* 0x000e640008000600 */
[----:B-1----:R-:W-:-:S13]  /*1190*/  PLOP3.LUT P0, PT, PT, PT, UP0, 0x80, 0x0 ;  /* 0x000000000000781c */ /* 0x002fda0003f0f008 */
[----:B------:R-:W-:Y:S05]  /*11a0*/  @!P0 BRA `(.L_x_14) ;  /* 0xfffffffc00f08947 */ /* 0x000fea000383ffff */
[----:B------:R-:W-:-:S13]  /*11b0*/  LOP3.LUT P0, RZ, R3, 0xff, RZ, 0xc0, !PT ;  /* 0x000000ff03ff7812 */ /* 0x000fda000780c0ff */
[----:B------:R-:W-:Y:S05]  /*11c0*/  @!P0 EXIT ;  /* 0x000000000000894d */ /* 0x000fea0003800000 */
[----:B------:R-:W2:Y:S01]  /*11d0*/  LDL.64 R8, [R1] ;  /* 0x0000000001087983 */ /* 0x000ea20000100a00 */
[----:B------:R-:W-:Y:S01]  /*11e0*/  SHF.R.S32.HI R4, RZ, 0x1f, R5 ;  /* 0x0000001fff047819 */ /* 0x000fe20000011405 */
[----:B------:R-:W1:Y:S01]  /*11f0*/  S2UR UR4, SR_CgaCtaId ;  /* 0x00000000000479c3 */ /* 0x000e620000008800 */
[----:B------:R-:W-:Y:S01]  /*1200*/  UISETP.LT.AND UP0, UPT, UR40, 0x1, UPT ;  /* 0x000000012800788c */ /* 0x000fe2000bf01270 */
[----:B------:R-:W-:Y:S01]  /*1210*/  LOP3.LUT R102, R23, 0x1, RZ, 0xfc, !PT ;  /* 0x0000000117667812 */ /* 0x000fe200078efcff */
[----:B------:R-:W-:Y:S01]  /*1220*/  UIADD3 UR5, UR43, -0x1, URZ ;  /* 0xffffffff2b057890 */ /* 0x000fe2000fffe03f */
[CC--:B------:R-:W-:Y:S01]  /*1230*/  LEA.HI R3, R4.reuse, R5.reuse, RZ, 0x2 ;  /* 0x0000000504037211 */ /* 0x0c0fe200078f10ff */
[----:B------:R-:W-:Y:S01]  /*1240*/  USEL UR42, UR40, 0x1, UP0 ;  /* 0x00000001282a7887 */ /* 0x000fe20008000000 */
[----:B------:R-:W-:Y:S01]  /*1250*/  LEA.HI R4, R4, R5, RZ, 0x5 ;  /* 0x0000000504047211 */ /* 0x000fe200078f28ff */
[----:B------:R-:W-:Y:S01]  /*1260*/  UMOV UR41, 0x400 ;  /* 0x0000040000297882 */ /* 0x000fe20000000000 */
[--C-:B------:R-:W-:Y:S01]  /*1270*/  SHF.R.S32.HI R90, RZ, 0x2, R3.reuse ;  /* 0x00000002ff5a7819 */ /* 0x100fe20000011403 */
[----:B------:R-:W3:Y:S01]  /*1280*/  LDC R96, c[0x0][0x658] ;  /* 0x00019600ff607b82 */ /* 0x000ee20000000800 */
[----:B------:R-:W-:Y:S01]  /*1290*/  SHF.R.S32.HI R7, RZ, 0x1f, R3 ;  /* 0x0000001fff077819 */ /* 0x000fe20000011403 */
[----:B------:R-:W-:Y:S01]  /*12a0*/  UISETP.NE.AND UP0, UPT, UR5, URZ, UPT ;  /* 0x0000003f0500728c */ /* 0x000fe2000bf05270 */
[----:B------:R-:W-:Y:S01]  /*12b0*/  LOP3.LUT R6, R3, 0xfffffffc, RZ, 0xc0, !PT ;  /* 0xfffffffc03067812 */ /* 0x000fe200078ec0ff */
[----:B------:R-:W-:Y:S01]  /*12c0*/  ULDC UR6, c[0x0][0x284] ;  /* 0x0000a10000067ab9 */ /* 0x000fe20000000800 */
[----:B------:R-:W-:Y:S01]  /*12d0*/  LEA.HI R7, R7, R90, RZ, 0x3 ;  /* 0x0000005a07077211 */ /* 0x000fe200078f18ff */
[----:B------:R-:W-:Y:S01]  /*12e0*/  USHF.L.U32 UR45, UR40, 0x1, URZ ;  /* 0x00000001282d7899 */ /* 0x000fe2000800063f */
[----:B------:R-:W-:Y:S01]  /*12f0*/  SHF.R.S32.HI R3, RZ, 0x5, R4 ;  /* 0x00000005ff037819 */ /* 0x000fe20000011404 */
[----:B------:R-:W4:Y:S01]  /*1300*/  LDC.64 R94, c[0x0][0x5c8] ;  /* 0x00017200ff5e7b82 */ /* 0x000f220000000a00 */
[----:B------:R-:W-:Y:S01]  /*1310*/  LOP3.LUT R7, R7, 0xfffffff8, RZ, 0xc0, !PT ;  /* 0xfffffff807077812 */ /* 0x000fe200078ec0ff */
[----:B------:R-:W-:Y:S01]  /*1320*/  IMAD.IADD R6, R5, 0x1, -R6 ;  /* 0x0000000105067824 */ /* 0x000fe200078e0a06 */
[----:B------:R-:W-:Y:S01]  /*1330*/  UIADD3 UR42, -UR42, UR40, URZ ;  /* 0x000000282a2a7290 */ /* 0x000fe2000fffe13f */
[----:B------:R-:W-:-:S02]  /*1340*/  IMAD.MOV.U32 R5, RZ, RZ, 0x1 ;  /* 0x00000001ff057424 */ /* 0x000fc400078e00ff */
[----:B------:R-:W-:Y:S01]  /*1350*/  IMAD.IADD R90, R90, 0x1, -R7 ;  /* 0x000000015a5a7824 */ /* 0x000fe200078e0a07 */
[----:B-1----:R-:W-:Y:S01]  /*1360*/  ULEA UR41, UR4, UR41, 0x18 ;  /* 0x0000002904297291 */ /* 0x002fe2000f8ec03f */
[----:B------:R-:W1:Y:S01]  /*1370*/  LDC R97, c[0x0][0x288] ;  /* 0x0000a200ff617b82 */ /* 0x000e620000000800 */
[----:B------:R-:W-:Y:S01]  /*1380*/  USHF.L.U32 UR4, UR5, 0x3, URZ ;  /* 0x0000000305047899 */ /* 0x000fe2000800063f */
[--C-:B------:R-:W-:Y:S01]  /*1390*/  IMAD R101, R3, -0x10, -R90.reuse ;  /* 0xfffffff003657824 */ /* 0x100fe200078e0a5a */
[--C-:B------:R-:W-:Y:S01]  /*13a0*/  SHF.R.S32.HI R91, RZ, 0x1f, R90.reuse ;  /* 0x0000001fff5b7819 */ /* 0x100fe2000001145a */
[----:B------:R-:W-:Y:S01]  /*13b0*/  USEL UR5, URZ, 0x1, UP0 ;  /* 0x000000013f057887 */ /* 0x000fe20008000000 */
[----:B------:R-:W-:Y:S01]  /*13c0*/  IMAD.SHL.U32 R92, R6, 0x2, RZ ;  /* 0x00000002065c7824 */ /* 0x000fe200078e00ff */
[----:B------:R-:W-:Y:S01]  /*13d0*/  UIADD3 UR46, UR41, 0x40, URZ ;  /* 0x00000040292e7890 */ /* 0x000fe2000fffe03f */
[----:B------:R-:W-:Y:S01]  /*13e0*/  VIADD R101, R101, UR6 ;  /* 0x0000000665657c36 */ /* 0x000fe20008000000 */
[----:B------:R-:W0:Y:S01]  /*13f0*/  LDC R99, c[0x0][0x600] ;  /* 0x00018000ff637b82 */ /* 0x000e220000000800 */
[----:B------:R-:W-:Y:S01]  /*1400*/  IMAD.WIDE R90, R3, 0x10, R90 ;  /* 0x00000010035a7825 */ /* 0x000fe200078e025a */
[----:B------:R-:W-:Y:S01]  /*1410*/  ULOP3.LUT UR4, UR4, 0x8, URZ, 0xc0, !UPT ;  /* 0x0000000804047892 */ /* 0x000fe2000f8ec03f */
[----:B------:R-:W-:Y:S01]  /*1420*/  SHF.R.S32.HI R93, RZ, 0x1f, R92 ;  /* 0x0000001fff5d7819 */ /* 0x000fe2000001145c */
[----:B------:R-:W-:Y:S01]  /*1430*/  ULEA UR43, UR43, UR46, 0x3 ;  /* 0x0000002e2b2b7291 */ /* 0x000fe2000f8e183f */
[----:B------:R-:W-:Y:S01]  /*1440*/  IMAD.MOV.U32 R3, RZ, RZ, -0x1 ;  /* 0xffffffffff037424 */ /* 0x000fe200078e00ff */
[----:B------:R-:W-:Y:S01]  /*1450*/  ULOP3.LUT UR47, UR4, 0x8, URZ, 0x3c, !UPT ;  /* 0x00000008042f7892 */ /* 0x000fe2000f8e3c3f */
[----:B------:R-:W-:Y:S01]  /*1460*/  IMAD.U32 R103, RZ, RZ, UR5 ;  /* 0x00000005ff677e24 */ /* 0x000fe2000f8e00ff */
[C---:B----4-:R-:W-:Y:S01]  /*1470*/  SHF.L.U64.HI R95, R94.reuse, 0x3, R95 ;  /* 0x000000035e5f7819 */ /* 0x050fe2000001025f */
[----:B------:R-:W-:Y:S01]  /*1480*/  IMAD.SHL.U32 R94, R94, 0x8, RZ ;  /* 0x000000085e5e7824 */ /* 0x000fe200078e00ff */
[-C--:B---3--:R-:W-:Y:S01]  /*1490*/  SHF.L.U32 R3, R3, R96.reuse, RZ ;  /* 0x0000006003037219 */ /* 0x088fe200000006ff */
[----:B------:R-:W-:Y:S01]  /*14a0*/  ULOP3.LUT UR44, UR4, 0x18, URZ, 0x3c, !UPT ;  /* 0x00000018042c7892 */ /* 0x000fe2000f8e3c3f */
[----:B------:R-:W-:-:S02]  /*14b0*/  SHF.L.U32 R96, R5, R96, RZ ;  /* 0x0000006005607219 */ /* 0x000fc400000006ff */
[----:B------:R-:W-:Y:S01]  /*14c0*/  LOP3.LUT R100, RZ, R3, RZ, 0x33, !PT ;  /* 0x00000003ff647212 */ /* 0x000fe200078e33ff */
[----:B-1----:R-:W-:Y:S02]  /*14d0*/  IMAD R97, R6, -0x2, R97 ;  /* 0xfffffffe06617824 */ /* 0x002fe400078e0261 */
[----:B0-----:R-:W-:Y:S01]  /*14e0*/  VIADD R99, R99, 0xffffffff ;  /* 0xffffffff63637836 */ /* 0x001fe20000000000 */
[----:B--2---:R-:W-:-:S07]  /*14f0*/  SHF.L.U64.HI R98, R8, 0x1, R0 ;  /* 0x0000000108627819 */ /* 0x004fce0000010200 */
.L_x_162:
[----:B------:R-:W-:-:S04]  /*1500*/  SHF.L.U32 R0, R103, 0x1f, RZ ;  /* 0x0000001f67007819 */ /* 0x000fc800000006ff */
[----:B------:R-:W0:Y:S02]  /*1510*/  SYNCS.PHASECHK.TRANS64.TRYWAIT P0, [UR43+-0x8], R0 ;  /* 0xfffff800ff0075a7 */ /* 0x000e24000800016b */
[----:B01-34-:R-:W-:Y:S05]  /*1520*/  @!P0 BRA `(.L_x_15) ;  /* 0x00000060003c8947 */ /* 0x01bfea0003800000 */
.L_x_183:
[----:B------:R-:W-:Y:S02]  /*1530*/  ULDC UR4, c[0x0][0x28c] ;  /* 0x0000a30000047ab9 */ /* 0x000fe40000000800 */
[----:B------:R-:W-:-:S13]  /*1540*/  ISETP.LT.AND P0, PT, RZ, UR4, PT ;  /* 0x00000004ff007c0c */ /* 0x000fda000bf01270 */
[----:B------:R-:W-:Y:S05]  /*1550*/  @P0 BRA `(.L_x_16) ;  /* 0x0000000000400947 */ /* 0x000fea0003800000 */
[----:B0-----:R-:W-:Y:S01]  /*1560*/  MOV R0, 0x0 ;  /* 0x0000000000007802 */ /* 0x001fe20000000f00 */
[----:B------:R-:W-:Y:S01]  /*1570*/  ULDC.64 UR4, c[0x4][0x68] ;  /* 0x01001a0000047ab9 */ /* 0x000fe20000000a00 */
[----:B------:R-:W-:Y:S01]  /*1580*/  ULDC.64 UR6, c[0x4][0x8] ;  /* 0x0100020000067ab9 */ /* 0x000fe20000000a00 */
[----:B------:R-:W-:Y:S01]  /*1590*/  IMAD.U32 R4, RZ, RZ, UR4 ;  /* 0x00000004ff047e24 */ /* 0x000fe2000f8e00ff */
[----:B------:R0:W1:Y:S01]  /*15a0*/  LDC.64 R14, c[0x4][R0] ;  /* 0x01000000000e7b82 */ /* 0x0000620000000a00 */
[----:B------:R-:W-:Y:S01]  /*15b0*/  IMAD.U32 R5, RZ, RZ, UR5 ;  /* 0x00000005ff057e24 */ /* 0x000fe2000f8e00ff */
[----:B------:R-:W-:Y:S01]  /*15c0*/  ULDC.64 UR4, c[0x4][0x70] ;  /* 0x01001c0000047ab9 */ /* 0x000fe20000000a00 */
[----:B------:R-:W-:Y:S02]  /*15d0*/  IMAD.U32 R10, RZ, RZ, UR6 ;  /* 0x00000006ff0a7e24 */ /* 0x000fe4000f8e00ff */
[----:B------:R-:W-:Y:S02]  /*15e0*/  IMAD.U32 R6, RZ, RZ, UR4 ;  /* 0x00000004ff067e24 */ /* 0x000fe4000f8e00ff */
[----:B------:R-:W-:-:S02]  /*15f0*/  IMAD.U32 R7, RZ, RZ, UR5 ;  /* 0x00000005ff077e24 */ /* 0x000fc4000f8e00ff */
[----:B------:R-:W-:Y:S02]  /*1600*/  IMAD.U32 R11, RZ, RZ, UR7 ;  /* 0x00000007ff0b7e24 */ /* 0x000fe4000f8e00ff */
[----:B------:R-:W-:Y:S02]  /*1610*/  IMAD.MOV.U32 R8, RZ, RZ, 0x1e1 ;  /* 0x000001e1ff087424 */ /* 0x000fe400078e00ff */
[----:B------:R-:W-:Y:S02]  /*1620*/  IMAD.MOV.U32 R12, RZ, RZ, 0x1 ;  /* 0x00000001ff0c7424 */ /* 0x000fe400078e00ff */
[----:B0-----:R-:W-:-:S07]  /*1630*/  IMAD.MOV.U32 R13, RZ, RZ, RZ ;  /* 0x000000ffff0d7224 */ /* 0x001fce00078e00ff */
[----:B------:R-:W-:-:S07]  /*1640*/  LEPC R20, `(.L_x_16) ;  /* 0x000000001014794e */ /* 0x000fce0000000000 */
[----:B-1---5:R-:W-:Y:S05]  /*1650*/  CALL.ABS.NOINC R14 ;  /* 0x000000000e007343 */ /* 0x022fea0003c00000 */
.L_x_16:
[----:B------:R-:W-:-:S13]  /*1660*/  ISETP.NE.AND P0, PT, R102, 0x3, PT ;  /* 0x000000036600780c */ /* 0x000fda0003f05270 */
[----:B------:R-:W-:Y:S05]  /*1670*/  @!P0 BRA `(.L_x_17) ;  /* 0x0000000000048947 */ /* 0x000fea0003800000 */
[----:B------:R-:W-:Y:S01]  /*1680*/  BPT.TRAP 0x1 ;  /* 0x000000040000795c */ /* 0x000fe20000300000 */
.L_x_17:
[----:B0-----:R-:W-:Y:S02]  /*1690*/  IMAD.U32 R3, RZ, RZ, UR38 ;  /* 0x00000026ff037e24 */ /* 0x001fe4000f8e00ff */
[----:B------:R-:W-:-:S03]  /*16a0*/  IMAD.U32 R0, RZ, RZ, UR39 ;  /* 0x00000027ff007e24 */ /* 0x000fc6000f8e00ff */
[----:B------:R-:W-:Y:S02]  /*16b0*/  LEA R3, R3, UR41, 0x3 ;  /* 0x0000002903037c11 */ /* 0x000fe4000f8e18ff */
[----:B------:R-:W-:-:S04]  /*16c0*/  SHF.L.U32 R0, R0, 0x1f, RZ ;  /* 0x0000001f00007819 */ /* 0x000fc800000006ff */
[----:B------:R0:W1:Y:S01]  /*16d0*/  SYNCS.PHASECHK.TRANS64.TRYWAIT P1, [R3+URZ], R0 ;  /* 0x00000000030075a7 */ /* 0x000062000802017f */
[----:B------:R-:W-:Y:S05]  /*16e0*/  @!P0 BRA `(.L_x_18) ;  /* 0x0000000000048947 */ /* 0x000fea0003800000 */
[----:B------:R-:W-:Y:S01]  /*16f0*/  BPT.TRAP 0x1 ;  /* 0x000000040000795c */ /* 0x000fe20000300000 */
.L_x_18:
[----:B------:R-:W-:-:S05]  /*1700*/  IMAD.U32 R4, RZ, RZ, UR42 ;  /* 0x0000002aff047e24 */ /* 0x000fca000f8e00ff */
[----:B------:R-:W-:Y:S01]  /*1710*/  ISETP.GE.AND P2, PT, R4, 0x1, PT ;  /* 0x000000010400780c */ /* 0x000fe20003f46270 */
[----:B-1----:R-:W-:-:S12]  /*1720*/  @P1 BRA `(.L_x_19) ;  /* 0x0000000000081947 */ /* 0x002fd80003800000 */
[----:B------:R-:W1:Y:S02]  /*1730*/  SYNCS.PHASECHK.TRANS64.TRYWAIT P1, [R3+URZ], R0 ;  /* 0x00000000030075a7 */ /* 0x000e64000802017f */
[----:B-1----:R-:W-:Y:S05]  /*1740*/  @!P1 BRA `(.L_x_20) ;  /* 0x0000005c00cc9947 */ /* 0x002fea0003800000 */
.L_x_19:
[----:B------:R-:W-:Y:S05]  /*1750*/  WARPSYNC.ALL ;  /* 0x0000000000007948 */ /* 0x000fea0003800000 */
[----:B------:R-:W-:Y:S01]  /*1760*/  UIADD3 UR4, UR41, 0x100, URZ ;  /* 0x0000010029047890 */ /* 0x000fe2000fffe03f */
[----:B------:R-:W-:Y:S01]  /*1770*/  WARPGROUP.ARRIVE ;  /* 0x00000000000079c5 */ /* 0x000fe20000000000 */
[----:B------:R-:W-:Y:S02]  /*1780*/  UIADD3 UR5, UR41, 0x6100, URZ ;  /* 0x0000610029057890 */ /* 0x000fe4000fffe03f */
[----:B------:R-:W-:Y:S02]  /*1790*/  USHF.R.U32.HI UR4, URZ, 0x4, UR4 ;  /* 0x000000043f047899 */ /* 0x000fe40008011604 */
[----:B------:R-:W-:-:S02]  /*17a0*/  USHF.R.U32.HI UR5, URZ, 0x4, UR5 ;  /* 0x000000043f057899 */ /* 0x000fc40008011605 */
[----:B------:R-:W-:Y:S02]  /*17b0*/  ULOP3.LUT UR4, UR4, 0x3fff, URZ, 0xc0, !UPT ;  /* 0x00003fff04047892 */ /* 0x000fe4000f8ec03f */
[----:B------:R-:W-:Y:S02]  /*17c0*/  ULOP3.LUT UR5, UR5, 0x3fff, URZ, 0xc0, !UPT ;  /* 0x00003fff05057892 */ /* 0x000fe4000f8ec03f */
[----:B------:R-:W-:Y:S02]  /*17d0*/  ULOP3.LUT UR8, UR4, 0x10000, URZ, 0xfc, !UPT ;  /* 0x0001000004087892 */ /* 0x000fe4000f8efc3f */
[----:B------:R-:W-:Y:S02]  /*17e0*/  ULOP3.LUT UR9, UR5, 0x10000, URZ, 0xfc, !UPT ;  /* 0x0001000005097892 */ /* 0x000fe4000f8efc3f */
[----:B------:R-:W-:Y:S02]  /*17f0*/  ULEA UR10, UR38, UR8, 0x9 ;  /* 0x00000008260a7291 */ /* 0x000fe4000f8e483f */
[----:B------:R-:W-:Y:S01]  /*1800*/  ULEA UR11, UR38, UR9, 0xa ;  /* 0x00000009260b7291 */ /* 0x000fe2000f8e503f */
[----:B------:R-:W-:Y:S01]  /*1810*/  UMOV UR5, 0x40000040 ;  /* 0x4000004000057882 */ /* 0x000fe20000000000 */
[----:B------:R-:W-:-:S03]  /*1820*/  UMOV UR7, 0x40000040 ;  /* 0x4000004000077882 */ /* 0x000fc60000000000 */
[----:B------:R-:W-:Y:S02]  /*1830*/  UMOV UR4, UR10 ;  /* 0x0000000a00047c82 */ /* 0x000fe40008000000 */
[----:B------:R-:W-:Y:S02]  /*1840*/  UMOV UR6, UR11 ;  /* 0x0000000b00067c82 */ /* 0x000fe40008000000 */
[----:B------:R-:W-:Y:S01]  /*1850*/  HGMMA.64x128x16.F32 R24, gdesc[UR4], RZ, !UPT, gsb0 ;  /* 0x01e00000041879f0 */ /* 0x000fe2000c0008ff */
[----:B------:R-:W-:Y:S02]  /*1860*/  UIADD3 UR4, UR10, 0x2, URZ ;  /* 0x000000020a047890 */ /* 0x000fe4000fffe03f */
[----:B------:R-:W-:Y:S01]  /*1870*/  UIADD3 UR6, UR11, 0x2, URZ ;  /* 0x000000020b067890 */ /* 0x000fe2000fffe03f */
[----:B------:R-:W-:Y:S01]  /*1880*/  UMOV UR5, 0x40000040 ;  /* 0x4000004000057882 */ /* 0x000fe20000000000 */
[----:B------:R-:W-:Y:S01]  /*1890*/  UMOV UR7, 0x40000040 ;  /* 0x4000004000077882 */ /* 0x000fe20000000000 */
[----:B------:R-:W-:-:S02]  /*18a0*/  WARPGROUP.DEPBAR.LE gsb0, 0x0 ;  /* 0x00008000000079c5 */ /* 0x000fc40000010000 */
[----:B------:R-:W-:-:S06]  /*18b0*/  WARPGROUP.ARRIVE ;  /* 0x00000000000079c5 */ /* 0x000fcc0000000000 */
[----:B------:R-:W-:Y:S01]  /*18c0*/  HGMMA.64x128x16.F32 R24, gdesc[UR4], R24, gsb0 ;  /* 0x01e00000041879f0 */ /* 0x000fe20008000818 */
[----:B------:R-:W-:Y:S02]  /*18d0*/  UIADD3 UR4, UR10, 0x4, URZ ;  /* 0x000000040a047890 */ /* 0x000fe4000fffe03f */
[----:B------:R-:W-:Y:S01]  /*18e0*/  UIADD3 UR6, UR11, 0x4, URZ ;  /* 0x000000040b067890 */ /* 0x000fe2000fffe03f */
[----:B------:R-:W-:Y:S01]  /*18f0*/  UMOV UR5, 0x40000040 ;  /* 0x4000004000057882 */ /* 0x000fe20000000000 */
[----:B------:R-:W-:Y:S01]  /*1900*/  UMOV UR7, 0x40000040 ;  /* 0x4000004000077882 */ /* 0x000fe20000000000 */
[----:B------:R-:W-:Y:S02]  /*1910*/  WARPGROUP.DEPBAR.LE gsb0, 0x0 ;  /* 0x00008000000079c5 */ /* 0x000fe40000010000 */
        /* <DEDUP_REMOVED lines=8> */
[----:B------:R-:W-:Y:S03]  /*19a0*/  HGMMA.64x128x16.F32 R24, gdesc[UR4], R24, gsb0 ;  /* 0x01e00000041879f0 */ /* 0x000fe60008000818 */
[----:B------:R-:W-:Y:S02]  /*19b0*/  WARPGROUP.DEPBAR.LE gsb0, 0x0 ;  /* 0x00008000000079c5 */ /* 0x000fe40000010000 */
[----:B------:R-:W-:Y:S05]  /*19c0*/  @!P2 BRA `(.L_x_21) ;  /* 0x000000040010a947 */ /* 0x000fea0003800000 */
[----:B------:R-:W-:Y:S01]  /*19d0*/  UIADD3 UR4, UR38, 0x1, URZ ;  /* 0x0000000126047890 */ /* 0x000fe2000fffe03f */
[----:B01----:R-:W-:Y:S01]  /*19e0*/  IMAD.U32 R0, RZ, RZ, UR42 ;  /* 0x0000002aff007e24 */ /* 0x003fe2000f8e00ff */
[----:B------:R-:W-:Y:S02]  /*19f0*/  UMOV UR11, UR38 ;  /* 0x00000026000b7c82 */ /* 0x000fe40008000000 */
[----:B------:R-:W-:-:S04]  /*1a00*/  UISETP.NE.AND UP0, UPT, UR4, 0x3, UPT ;  /* 0x000000030400788c */ /* 0x000fc8000bf05270 */
[----:B------:R-:W-:Y:S02]  /*1a10*/  USEL UR5, URZ, 0x1, UP0 ;  /* 0x000000013f057887 */ /* 0x000fe40008000000 */
[----:B------:R-:W-:Y:S02]  /*1a20*/  USEL UR10, UR4, URZ, UP0 ;  /* 0x0000003f040a7287 */ /* 0x000fe40008000000 */
[----:B------:R-:W-:-:S06]  /*1a30*/  ULOP3.LUT UR5, UR39, UR5, URZ, 0x3c, !UPT ;  /* 0x0000000527057292 */ /* 0x000fcc000f8e3c3f */
[----:B------:R-:W-:-:S07]  /*1a40*/  IMAD.U32 R5, RZ, RZ, UR5 ;  /* 0x00000005ff057e24 */ /* 0x000fce000f8e00ff */
.L_x_28:
[----:B01----:R-:W-:Y:S05]  /*1a50*/  @!P0 BRA `(.L_x_22) ;  /* 0x0000000000048947 */ /* 0x003fea0003800000 */
[----:B------:R-:W-:Y:S01]  /*1a60*/  BPT.TRAP 0x1 ;  /* 0x000000040000795c */ /* 0x000fe20000300000 */
.L_x_22:
[----:B------:R-:W-:Y:S01]  /*1a70*/  ULEA UR4, UR10, UR41, 0x3 ;  /* 0x000000290a047291 */ /* 0x000fe2000f8e183f */
[----:B------:R-:W-:-:S08]  /*1a80*/  SHF.L.U32 R3, R5, 0x1f, RZ ;  /* 0x0000001f05037819 */ /* 0x000fd000000006ff */
[----:B------:R0:W1:Y:S01]  /*1a90*/  SYNCS.PHASECHK.TRANS64.TRYWAIT P1, [UR4], R3 ;  /* 0x00000003ff0075a7 */ /* 0x0000620008020144 */
[----:B------:R-:W-:Y:S05]  /*1aa0*/  @!P0 BRA `(.L_x_23) ;  /* 0x0000000000048947 */ /* 0x000fea0003800000 */
[----:B------:R-:W-:Y:S01]  /*1ab0*/  BPT.TRAP 0x1 ;  /* 0x000000040000795c */ /* 0x000fe20000300000 */
.L_x_23:
[----:B-1----:R-:W-:Y:S05]  /*1ac0*/  @P1 BRA `(.L_x_24) ;  /* 0x0000000000081947 */ /* 0x002fea0003800000 */
[----:B------:R-:W1:Y:S02]  /*1ad0*/  SYNCS.PHASECHK.TRANS64.TRYWAIT P1, [UR4], R3 ;  /* 0x00000003ff0075a7 */ /* 0x000e640008020144 */
[----:B-1----:R-:W-:Y:S05]  /*1ae0*/  @!P1 BRA `(.L_x_25) ;  /* 0x0000005800f89947 */ /* 0x002fea0003800000 */
.L_x_24:
[----:B------:R-:W-:Y:S01]  /*1af0*/  ULEA UR12, UR10, UR8, 0x9 ;  /* 0x000000080a0c7291 */ /* 0x000fe2000f8e483f */
[----:B------:R-:W-:Y:S01]  /*1b00*/  WARPGROUP.ARRIVE ;  /* 0x00000000000079c5 */ /* 0x000fe20000000000 */
[----:B------:R-:W-:Y:S01]  /*1b10*/  ULEA UR13, UR10, UR9, 0xa ;  /* 0x000000090a0d7291 */ /* 0x000fe2000f8e503f */
[----:B------:R-:W-:Y:S01]  /*1b20*/  UMOV UR5, 0x40000040 ;  /* 0x4000004000057882 */ /* 0x000fe20000000000 */
[----:B------:R-:W-:-:S03]  /*1b30*/  UMOV UR7, 0x40000040 ;  /* 0x4000004000077882 */ /* 0x000fc60000000000 */
[----:B------:R-:W-:Y:S02]  /*1b40*/  UMOV UR4, UR12 ;  /* 0x0000000c00047c82 */ /* 0x000fe40008000000 */
[----:B------:R-:W-:Y:S02]  /*1b50*/  UMOV UR6, UR13 ;  /* 0x0000000d00067c82 */ /* 0x000fe40008000000 */
[----:B------:R-:W-:Y:S01]  /*1b60*/  HGMMA.64x128x16.F32 R24, gdesc[UR4], R24, gsb0 ;  /* 0x01e00000041879f0 */ /* 0x000fe20008000818 */
        /* <DEDUP_REMOVED lines=23> */
[----:B------:R-:W-:Y:S01]  /*1ce0*/  BPT.TRAP 0x1 ;  /* 0x000000040000795c */ /* 0x000fe20000300000 */
.L_x_26:
[----:B------:R-:W-:Y:S01]  /*1cf0*/  ULEA UR4, UR11, UR41, 0x3 ;  /* 0x000000290b047291 */ /* 0x000fe2000f8e183f */
[----:B------:R-:W-:-:S03]  /*1d00*/  ISETP.GT.U32.AND P1, PT, R23, 0x1, PT ;  /* 0x000000011700780c */ /* 0x000fc60003f24070 */
[----:B------:R-:W-:-:S04]  /*1d10*/  UIADD3 UR4, UR4, 0x18, URZ ;  /* 0x0000001804047890 */ /* 0x000fc8000fffe03f */
[----:B------:R-:W-:-:S09]  /*1d20*/  UPRMT UR4, URZ, 0x654, UR4 ;  /* 0x000006543f047896 */ /* 0x000fd20008000004 */
[----:B------:R-:W-:Y:S01]  /*1d30*/  SYNCS.ARRIVE.TRANS64.RED.A1T0 RZ, [UR4], RZ ;  /* 0x000000ffffff79a7 */ /* 0x000fe20008100404 */
[----:B------:R-:W-:Y:S05]  /*1d40*/  @P1 BRA `(.L_x_27) ;  /* 0x0000000000041947 */ /* 0x000fea0003800000 */
[----:B------:R-:W-:Y:S01]  /*1d50*/  BPT.TRAP 0x1 ;  /* 0x000000040000795c */ /* 0x000fe20000300000 */
.L_x_27:
[----:B------:R-:W-:Y:S01]  /*1d60*/  UIADD3 UR10, UR10, 0x1, URZ ;  /* 0x000000010a0a7890 */ /* 0x000fe2000fffe03f */
[C---:B------:R-:W-:Y:S01]  /*1d70*/  ISETP.GT.AND P1, PT, R0.reuse, 0x1, PT ;  /* 0x000000010000780c */ /* 0x040fe20003f24270 */
[----:B------:R-:W-:Y:S01]  /*1d80*/  UIADD3 UR11, UR11, 0x1, URZ ;  /* 0x000000010b0b7890 */ /* 0x000fe2000fffe03f */
[----:B------:R-:W-:Y:S01]  /*1d90*/  VIADD R0, R0, 0xffffffff ;  /* 0xffffffff00007836 */ /* 0x000fe20000000000 */
[----:B------:R-:W-:Y:S02]  /*1da0*/  UISETP.NE.AND UP0, UPT, UR10, 0x3, UPT ;  /* 0x000000030a00788c */ /* 0x000fe4000bf05270 */
[----:B------:R-:W-:Y:S02]  /*1db0*/  UISETP.NE.AND UP1, UPT, UR11, 0x3, UPT ;  /* 0x000000030b00788c */ /* 0x000fe4000bf25270 */
[----:B------:R-:W-:Y:S02]  /*1dc0*/  USEL UR4, URZ, 0x1, UP0 ;  /* 0x000000013f047887 */ /* 0x000fe40008000000 */
[----:B------:R-:W-:-:S02]  /*1dd0*/  USEL UR10, UR10, URZ, UP0 ;  /* 0x0000003f0a0a7287 */ /* 0x000fc40008000000 */
[----:B------:R-:W-:Y:S02]  /*1de0*/  USEL UR11, UR11, URZ, UP1 ;  /* 0x0000003f0b0b7287 */ /* 0x000fe40008800000 */
[----:B------:R-:W-:Y:S01]  /*1df0*/  LOP3.LUT R5, R5, UR4, RZ, 0x3c, !PT ;  /* 0x0000000405057c12 */ /* 0x000fe2000f8e3cff */
[----:B------:R-:W-:Y:S09]  /*1e00*/  @P1 BRA `(.L_x_28) ;  /* 0xfffffffc00101947 */ /* 0x000ff2000383ffff */
.L_x_21:
[----:B01----:R-:W0:Y:S01]  /*1e10*/  LDC R0, c[0x0][0x28c] ;  /* 0x0000a300ff007b82 */ /* 0x003e220000000800 */
[----:B------:R-:W-:-:S04]  /*1e20*/  IMAD.U32 R3, RZ, RZ, UR47 ;  /* 0x0000002fff037e24 */ /* 0x000fc8000f8e00ff */
[----:B------:R1:W-:Y:S01]  /*1e30*/  SYNCS.ARRIVE.TRANS64.A1T0 RZ, [R3+UR46], RZ ;  /* 0x000000ff03ff79a7 */ /* 0x0003e2000810002e */
[----:B0-----:R-:W-:-:S13]  /*1e40*/  ISETP.GE.AND P1, PT, R0, 0x1, PT ;  /* 0x000000010000780c */ /* 0x001fda0003f26270 */
[----:B-1----:R-:W-:Y:S05]  /*1e50*/  @!P1 BRA `(.L_x_29) ;  /* 0x0000000000349947 */ /* 0x002fea0003800000 */
[----:B------:R-:W-:Y:S05]  /*1e60*/  @!P0 BRA `(.L_x_30) ;  /* 0x0000000000048947 */ /* 0x000fea0003800000 */
[----:B------:R-:W-:Y:S01]  /*1e70*/  BPT.TRAP 0x1 ;  /* 0x000000040000795c */ /* 0x000fe20000300000 */
.L_x_30:
[----:B------:R-:W-:Y:S01]  /*1e80*/  UIADD3 UR6, UR38, UR42, URZ ;  /* 0x0000002a26067290 */ /* 0x000fe2000fffe03f */
[----:B------:R-:W-:-:S03]  /*1e90*/  ISETP.GT.U32.AND P0, PT, R23, 0x1, PT ;  /* 0x000000011700780c */ /* 0x000fc60003f04070 */
[----:B------:R-:W-:-:S04]  /*1ea0*/  UIMAD.WIDE.U32 UR4, UR6, -0x55555555, URZ ;  /* 0xaaaaaaab060478a5 */ /* 0x000fc8000f8e003f */
[----:B------:R-:W-:-:S04]  /*1eb0*/  USHF.R.U32.HI UR4, URZ, 0x1, UR5 ;  /* 0x000000013f047899 */ /* 0x000fc80008011605 */
[----:B------:R-:W-:-:S04]  /*1ec0*/  UIMAD UR6, UR4, -0x3, UR6 ;  /* 0xfffffffd040678a4 */ /* 0x000fc8000f8e0206 */
[----:B------:R-:W-:-:S04]  /*1ed0*/  ULEA UR6, UR6, UR41, 0x3 ;  /* 0x0000002906067291 */ /* 0x000fc8000f8e183f */
[----:B------:R-:W-:-:S04]  /*1ee0*/  UIADD3 UR6, UR6, 0x18, URZ ;  /* 0x0000001806067890 */ /* 0x000fc8000fffe03f */
[----:B------:R-:W-:-:S09]  /*1ef0*/  UPRMT UR6, URZ, 0x654, UR6 ;  /* 0x000006543f067896 */ /* 0x000fd20008000006 */
[----:B------:R-:W-:Y:S01]  /*1f00*/  SYNCS.ARRIVE.TRANS64.RED.A1T0 RZ, [UR6], RZ ;  /* 0x000000ffffff79a7 */ /* 0x000fe20008100406 */
[----:B------:R-:W-:Y:S05]  /*1f10*/  @P0 BRA `(.L_x_29) ;  /* 0x0000000000040947 */ /* 0x000fea0003800000 */
[----:B------:R-:W-:Y:S01]  /*1f20*/  BPT.TRAP 0x1 ;  /* 0x000000040000795c */ /* 0x000fe20000300000 */
.L_x_29:
[----:B------:R-:W-:Y:S01]  /*1f30*/  SHF.L.U32 R0, R103, 0x1f, RZ ;  /* 0x0000001f67007819 */ /* 0x000fe200000006ff */
[----:B------:R-:W-:Y:S01]  /*1f40*/  UIADD3 UR38, UR38, UR45, URZ ;  /* 0x0000002d26267290 */ /* 0x000fe2000fffe03f */
[----:B------:R-:W-:Y:S01]  /*1f50*/  SHF.R.S32.HI R9, RZ, 0x1f, R19 ;  /* 0x0000001fff097819 */ /* 0x000fe20000011413 */
[----:B------:R-:W-:Y:S01]  /*1f60*/  UISETP.GE.U32.AND UP1, UPT, UR45, 0x3, UPT ;  /* 0x000000032d00788c */ /* 0x000fe2000bf26070 */
[----:B------:R-:W0:Y:S01]  /*1f70*/  SYNCS.PHASECHK.TRANS64.TRYWAIT P0, [UR43+0x8], R0 ;  /* 0x00000800ff0075a7 */ /* 0x000e22000800016b */
[----:B------:R-:W-:-:S04]  /*1f80*/  UISETP.GT.U32.AND UP0, UPT, UR38, 0x2, UPT ;  /* 0x000000022600788c */ /* 0x000fc8000bf04070 */
[----:B------:R-:W-:-:S04]  /*1f90*/  UISETP.LT.U32.AND UP0, UPT, UR45, 0x3, UP0 ;  /* 0x000000032d00788c */ /* 0x000fc80008701070 */
[----:B------:R-:W-:Y:S02]  /*1fa0*/  USEL UR6, URZ, 0x1, !UP0 ;  /* 0x000000013f067887 */ /* 0x000fe4000c000000 */
[----:B------:R-:W-:Y:S02]  /*1fb0*/  @UP1 UIMAD.WIDE.U32 UR4, UR38, -0x55555555, URZ ;  /* 0xaaaaaaab260418a5 */ /* 0x000fe4000f8e003f */
[----:B------:R-:W-:Y:S02]  /*1fc0*/  ULOP3.LUT UR39, UR39, UR6, URZ, 0x3c, !UPT ;  /* 0x0000000627277292 */ /* 0x000fe4000f8e3c3f */
[----:B------:R-:W-:-:S04]  /*1fd0*/  @UP1 USHF.R.U32.HI UR4, URZ, 0x1, UR5 ;  /* 0x000000013f041899 */ /* 0x000fc80008011605 */
[----:B------:R-:W-:Y:S01]  /*1fe0*/  @UP1 ULOP3.LUT UR39, UR39, 0x1, UR4, 0x78, !UPT ;  /* 0x0000000127271892 */ /* 0x000fe2000f8e7804 */
[----:B0-----:R-:W-:Y:S11]  /*1ff0*/  @!P0 BRA `(.L_x_31) ;  /* 0x0000005400cc8947 */ /* 0x001ff60003800000 */
.L_x_184:
[----:B------:R-:W-:Y:S01]  /*2000*/  ULDC.64 UR4, c[0x0][0x5d0] ;  /* 0x0001740000047ab9 */ /* 0x000fe20000000a00 */
[----:B------:R-:W-:Y:S01]  /*2010*/  ULDC UR6, c[0x0][0x284] ;  /* 0x0000a10000067ab9 */ /* 0x000fe20000000800 */
[----:B0-----:R-:W-:Y:S02]  /*2020*/  IMAD R0, R9, UR4, RZ ;  /* 0x0000000409007c24 */ /* 0x001fe4000f8e02ff */
[----:B------:R-:W-:Y:S02]  /*2030*/  IMAD.SHL.U32 R12, R18, 0x80, RZ ;  /* 0x00000080120c7824 */ /* 0x000fe400078e00ff */
[C---:B------:R-:W-:Y:S02]  /*2040*/  IMAD R3, R19.reuse, UR5, R0 ;  /* 0x0000000513037c24 */ /* 0x040fe4000f8e0200 */
[----:B------:R-:W-:Y:S01]  /*2050*/  IMAD.SHL.U32 R0, R22, 0x40, RZ ;  /* 0x0000004016007824 */ /* 0x000fe200078e00ff */
[----:B------:R-:W-:Y:S01]  /*2060*/  SHF.R.S32.HI R13, RZ, 0x1f, R12 ;  /* 0x0000001fff0d7819 */ /* 0x000fe2000001140c */
[----:B------:R-:W-:Y:S01]  /*2070*/  IMAD.WIDE.U32 R4, R19, UR4, R92 ;  /* 0x0000000413047c25 */ /* 0x000fe2000f8e005c */
[----:B------:R-:W-:-:S02]  /*2080*/  ULDC.64 UR4, c[0x0][0x5c8] ;  /* 0x0001720000047ab9 */ /* 0x000fc40000000a00 */
[----:B------:R-:W-:Y:S01]  /*2090*/  ISETP.GE.AND P0, PT, R0, UR6, PT ;  /* 0x0000000600007c0c */ /* 0x000fe2000bf06270 */
[----:B------:R-:W-:Y:S01]  /*20a0*/  ULDC UR6, c[0x0][0x288] ;  /* 0x0000a20000067ab9 */ /* 0x000fe20000000800 */
[----:B------:R-:W-:Y:S01]  /*20b0*/  IADD3 R4, P1, R12, R4, RZ ;  /* 0x000000040c047210 */ /* 0x000fe20007f3e0ff */
[----:B------:R-:W-:Y:S01]  /*20c0*/  IMAD.WIDE R20, R22, 0x40, R90 ;  /* 0x0000004016147825 */ /* 0x000fe200078e025a */
[----:B------:R-:W-:Y:S02]  /*20d0*/  ISETP.GE.OR P0, PT, R12, UR6, P0 ;  /* 0x000000060c007c0c */ /* 0x000fe40008706670 */
[----:B------:R-:W-:Y:S01]  /*20e0*/  IADD3.X R5, R13, R5, R3, P1, !PT ;  /* 0x000000050d057210 */ /* 0x000fe20000ffe403 */
[----:B------:R-:W-:-:S04]  /*20f0*/  IMAD R7, R21, UR4, RZ ;  /* 0x0000000415077c24 */ /* 0x000fc8000f8e02ff */
[C---:B------:R-:W-:Y:S02]  /*2100*/  IMAD R7, R20.reuse, UR5, R7 ;  /* 0x0000000514077c24 */ /* 0x040fe4000f8e0207 */
[----:B------:R-:W-:-:S04]  /*2110*/  IMAD.WIDE.U32 R104, R20, UR4, R4 ;  /* 0x0000000414687c25 */ /* 0x000fc8000f8e0004 */
[----:B------:R-:W-:Y:S05]  /*2120*/  @P0 BRA `(.L_x_32) ;  /* 0x0000003c00dc0947 */ /* 0x000fea0003800000 */
[----:B-----5:R-:W-:Y:S01]  /*2130*/  FSETP.NEU.AND P0, PT, R89, RZ, PT ;  /* 0x000000ff5900720b */ /* 0x020fe20003f0d000 */
[----:B------:R-:W-:Y:S01]  /*2140*/  IMAD.IADD R3, R97, 0x1, -R12 ;  /* 0x0000000161037824 */ /* 0x000fe200078e0a0c */
[----:B------:R-:W-:Y:S01]  /*2150*/  BSSY B0, `(.L_x_32) ;  /* 0x00003f4000007945 */ /* 0x000fe20003800000 */
[----:B------:R-:W-:Y:S02]  /*2160*/  IMAD.IADD R0, R101, 0x1, -R0 ;  /* 0x0000000165007824 */ /* 0x000fe400078e0a00 */
[----:B------:R-:W-:Y:S01]  /*2170*/  IMAD.IADD R113, R105, 0x1, R7 ;  /* 0x0000000169717824 */ /* 0x000fe200078e0207 */
[----:B------:R-:W-:-:S04]  /*2180*/  ISETP.GT.AND P2, PT, R3, RZ, PT ;  /* 0x000000ff0300720c */ /* 0x000fc80003f44270 */
[----:B------:R-:W-:-:S03]  /*2190*/  ISETP.GT.AND P1, PT, R0, RZ, P2 ;  /* 0x000000ff0000720c */ /* 0x000fc60001724270 */
[----:B------:R-:W-:Y:S10]  /*21a0*/  @!P0 BRA `(.L_x_33) ;  /* 0x0000002c00208947 */ /* 0x000ff40003800000 */
[----:B------:R-:W0:Y:S01]  /*21b0*/  LDC.64 R106, c[0x0][0x5b8] ;  /* 0x00016e00ff6a7b82 */ /* 0x000e220000000a00 */
[----:B------:R-:W-:-:S07]  /*21c0*/  ULDC.64 UR4, c[0x0][0x5c0] ;  /* 0x0001700000047ab9 */ /* 0x000fce0000000a00 */
[----:B------:R-:W1:Y:S08]  /*21d0*/  LDC.64 R108, c[0x0][0x5b0] ;  /* 0x00016c00ff6c7b82 */ /* 0x000e700000000a00 */
[----:B------:R-:W2:Y:S01]  /*21e0*/  LDC.64 R110, c[0x0][0x5a8] ;  /* 0x00016a00ff6e7b82 */ /* 0x000ea20000000a00 */
[-C--:B0-----:R-:W-:Y:S02]  /*21f0*/  IMAD R6, R9, R106.reuse, RZ ;  /* 0x0000006a09067224 */ /* 0x081fe400078e02ff */
[----:B------:R-:W-:-:S04]  /*2200*/  IMAD.WIDE.U32 R4, R19, R106, R92 ;  /* 0x0000006a13047225 */ /* 0x000fc800078e005c */
[----:B------:R-:W-:Y:S01]  /*2210*/  IMAD R105, R19, R107, R6 ;  /* 0x0000006b13697224 */ /* 0x000fe200078e0206 */
[----:B------:R-:W-:Y:S01]  /*2220*/  IADD3 R6, P0, R12, R4, RZ ;  /* 0x000000040c067210 */ /* 0x000fe20007f1e0ff */
[----:B-1----:R-:W-:-:S03]  /*2230*/  IMAD R4, R21, R108, RZ ;  /* 0x0000006c15047224 */ /* 0x002fc600078e02ff */
[----:B------:R-:W-:Y:S01]  /*2240*/  IADD3.X R7, R13, R5, R105, P0, !PT ;  /* 0x000000050d077210 */ /* 0x000fe200007fe469 */
[C---:B------:R-:W-:Y:S02]  /*2250*/  IMAD R107, R20.reuse, R109, R4 ;  /* 0x0000006d146b7224 */ /* 0x040fe400078e0204 */
[----:B------:R-:W-:-:S04]  /*2260*/  IMAD.WIDE.U32 R4, R20, R108, R6 ;  /* 0x0000006c14047225 */ /* 0x000fc800078e0006 */
[----:B------:R-:W-:Y:S01]  /*2270*/  IMAD.IADD R5, R5, 0x1, R107 ;  /* 0x0000000105057824 */ /* 0x000fe200078e026b */
[----:B--2---:R-:W-:-:S04]  /*2280*/  LEA R10, P0, R4, R110, 0x1 ;  /* 0x0000006e040a7211 */ /* 0x004fc800078008ff */
[----:B------:R-:W-:-:S05]  /*2290*/  LEA.HI.X R11, R4, R111, R5, 0x1, P0 ;  /* 0x0000006f040b7211 */ /* 0x000fca00000f0c05 */
[----:B------:R-:W2:Y:S01]  /*22a0*/  @P1 LDG.E.LTC128B.U16 R18, desc[UR36][R10.64] ;  /* 0x000000240a121981 */ /* 0x000ea2000c1e1520 */
[----:B------:R-:W-:Y:S01]  /*22b0*/  IMAD.WIDE.U32 R4, R20, R108, R12 ;  /* 0x0000006c14047225 */ /* 0x000fe200078e000c */
[----:B------:R-:W-:Y:S02]  /*22c0*/  BSSY B1, `(.L_x_34) ;  /* 0x0000015000017945 */ /* 0x000fe40003800000 */
[----:B------:R-:W-:-:S04]  /*22d0*/  IADD3 R14, P0, R92, R4, RZ ;  /* 0x000000045c0e7210 */ /* 0x000fc80007f1e0ff */
[----:B------:R-:W-:Y:S02]  /*22e0*/  IADD3.X R15, R93, R107, R5, P0, !PT ;  /* 0x0000006b5d0f7210 */ /* 0x000fe400007fe405 */
[----:B------:R-:W-:Y:S01]  /*22f0*/  LEA R8, P0, R104, UR4, 0x1 ;  /* 0x0000000468087c11 */ /* 0x000fe2000f8008ff */
[----:B------:R-:W-:-:S03]  /*2300*/  IMAD.WIDE.U32 R14, R19, R106, R14 ;  /* 0x0000006a130e7225 */ /* 0x000fc600078e000e */
[----:B------:R-:W-:Y:S02]  /*2310*/  LEA.HI.X R9, R104, UR5, R113, 0x1, P0 ;  /* 0x0000000568097c11 */ /* 0x000fe400080f0c71 */
[----:B------:R-:W-:-:S04]  /*2320*/  ISETP.GT.AND P0, PT, R3, 0x1, PT ;  /* 0x000000010300780c */ /* 0x000fc80003f04270 */
[----:B------:R-:W-:Y:S01]  /*2330*/  ISETP.GT.AND P3, PT, R0, RZ, P0 ;  /* 0x000000ff0000720c */ /* 0x000fe20000764270 */
[----:B--2---:R-:W-:-:S05]  /*2340*/  HADD2.F32 R4, -RZ, R18.H0_H0 ;  /* 0x20000012ff047230 */ /* 0x004fca0000004100 */
[----:B------:R-:W-:Y:S01]  /*2350*/  FMUL R5, R4, R89 ;  /* 0x0000005904057220 */ /* 0x000fe20000400000 */
[----:B------:R-:W-:-:S03]  /*2360*/  LEA R4, P4, R14, R110, 0x1 ;  /* 0x0000006e0e047211 */ /* 0x000fc600078808ff */
[----:B------:R-:W-:-:S05]  /*2370*/  FFMA R5, R24, R88, R5 ;  /* 0x0000005818057223 */ /* 0x000fca0000000005 */
[----:B------:R-:W-:Y:S01]  /*2380*/  F2FP.F16.F32.PACK_AB R10, RZ, R5 ;  /* 0x00000005ff0a723e */ /* 0x000fe200000000ff */
[----:B------:R-:W-:-:S03]  /*2390*/  IMAD.IADD R5, R105, 0x1, R15 ;  /* 0x0000000169057824 */ /* 0x000fc600078e020f */
[----:B------:R-:W-:Y:S01]  /*23a0*/  PRMT R11, R10, 0x7610, R11 ;  /* 0x000076100a0b7816 */ /* 0x000fe2000000000b */
[----:B------:R-:W-:Y:S01]  /*23b0*/  IMAD.SHL.U32 R10, R108, 0x8, RZ ;  /* 0x000000086c0a7824 */ /* 0x000fe200078e00ff */
[----:B------:R-:W-:-:S03]  /*23c0*/  LEA.HI.X R5, R14, R111, R5, 0x1, P4 ;  /* 0x0000006f0e057211 */ /* 0x000fc600020f0c05 */
[----:B------:R0:W-:Y:S02]  /*23d0*/  @P1 STG.E.U16 desc[UR36][R8.64], R11 ;  /* 0x0000000b08001986 */ /* 0x0001e4000c101524 */
[----:B0-----:R-:W-:Y:S01]  /*23e0*/  SHF.L.U64.HI R11, R108, 0x3, R109 ;  /* 0x000000036c0b7819 */ /* 0x001fe2000001026d */
[----:B------:R-:W-:Y:S06]  /*23f0*/  @!P3 BRA `(.L_x_35) ;  /* 0x000000000004b947 */ /* 0x000fec0003800000 */
[----:B------:R0:W5:Y:S02]  /*2400*/  LDG.E.LTC128B.U16 R18, desc[UR36][R4.64+0x2] ;  /* 0x0000022404127981 */ /* 0x000164000c1e1520 */
.L_x_35:
[----:B------:R-:W-:Y:S05]  /*2410*/  BSYNC B1 ;  /* 0x0000000000017941 */ /* 0x000fea0003800000 */
.L_x_34:
[----:B------:R-:W-:Y:S01]  /*2420*/  IMAD.WIDE.U32 R10, R20, R108, R10 ;  /* 0x0000006c140a7225 */ /* 0x000fe200078e000a */
[----:B------:R-:W-:-:S03]  /*2430*/  ISETP.GT.AND P2, PT, R0, 0x8, P2 ;  /* 0x000000080000780c */ /* 0x000fc60001744270 */
[----:B-----5:R-:W-:Y:S01]  /*2440*/  HADD2.F32 R14, -RZ, R18.H0_H0 ;  /* 0x20000012ff0e7230 */ /* 0x020fe20000004100 */
[----:B------:R-:W-:Y:S01]  /*2450*/  IADD3 R6, P1, R6, R10, RZ ;  /* 0x0000000a06067210 */ /* 0x000fe20007f3e0ff */
[----:B------:R-:W-:-:S03]  /*2460*/  IMAD.IADD R107, R107, 0x1, R11 ;  /* 0x000000016b6b7824 */ /* 0x000fc600078e020b */
[----:B------:R-:W-:Y:S01]  /*2470*/  FMUL R14, R14, R89 ;  /* 0x000000590e0e7220 */ /* 0x000fe20000400000 */
[----:B------:R-:W-:-:S03]  /*2480*/  IMAD.X R7, R107, 0x1, R7, P1 ;  /* 0x000000016b077824 */ /* 0x000fc600008e0607 */
[----:B------:R-:W-:Y:S01]  /*2490*/  FFMA R25, R25, R88, R14 ;  /* 0x0000005819197223 */ /* 0x000fe2000000000e */
[----:B------:R-:W-:-:S04]  /*24a0*/  LEA R14, P1, R6, R110, 0x1 ;  /* 0x0000006e060e7211 */ /* 0x000fc800078208ff */
[----:B------:R-:W-:Y:S01]  /*24b0*/  LEA.HI.X R15, R6, R111, R7, 0x1, P1 ;  /* 0x0000006f060f7211 */ /* 0x000fe200008f0c07 */
[----:B------:R-:W-:Y:S01]  /*24c0*/  @P3 IMAD.MOV.U32 R6, RZ, RZ, R8 ;  /* 0x000000ffff063224 */ /* 0x000fe200078e0008 */
[----:B------:R-:W-:Y:S01]  /*24d0*/  F2FP.F16.F32.PACK_AB R25, RZ, R25 ;  /* 0x00000019ff19723e */ /* 0x000fe200000000ff */
[----:B------:R-:W-:-:S05]  /*24e0*/  @P3 IMAD.MOV.U32 R7, RZ, RZ, R9 ;  /* 0x000000ffff073224 */ /* 0x000fca00078e0009 */
[----:B------:R1:W-:Y:S04]  /*24f0*/  @P3 STG.E.U16 desc[UR36][R6.64+0x2], R25 ;  /* 0x0000021906003986 */ /* 0x0003e8000c101524 */
[----:B------:R-:W2:Y:S01]  /*2500*/  @P2 LDG.E.LTC128B.U16 R18, desc[UR36][R14.64] ;  /* 0x000000240e122981 */ /* 0x000ea2000c1e1520 */
[----:B------:R-:W-:Y:S01]  /*2510*/  IADD3 R12, P1, P3, R92, R10, R12 ;  /* 0x0000000a5c0c7210 */ /* 0x000fe20007b3e00c */
[----:B------:R-:W-:Y:S01]  /*2520*/  BSSY B1, `(.L_x_36) ;  /* 0x0000011000017945 */ /* 0x000fe20003800000 */
[----:B------:R-:W-:Y:S02]  /*2530*/  ISETP.GT.AND P0, PT, R0, 0x8, P0 ;  /* 0x000000080000780c */ /* 0x000fe40000704270 */
[----:B------:R-:W-:-:S03]  /*2540*/  IADD3.X R13, R93, R107, R13, P1, P3 ;  /* 0x0000006b5d0d7210 */ /* 0x000fc60000fe640d */
[----:B------:R-:W-:Y:S01]  /*2550*/  IMAD.WIDE.U32 R12, R19, R106, R12 ;  /* 0x0000006a130c7225 */ /* 0x000fe200078e000c */
[----:B------:R-:W-:-:S03]  /*2560*/  SHF.L.U64.HI R19, R94, 0x1, R95 ;  /* 0x000000015e137819 */ /* 0x000fc6000001025f */
[----:B------:R-:W-:Y:S01]  /*2570*/  IMAD.IADD R13, R105, 0x1, R13 ;  /* 0x00000001690d7824 */ /* 0x000fe200078e020d */
[----:B-1----:R-:W-:-:S04]  /*2580*/  LEA R6, P3, R12, R110, 0x1 ;  /* 0x0000006e0c067211 */ /* 0x002fc800078608ff */
[----:B------:R-:W-:Y:S01]  /*2590*/  LEA.HI.X R7, R12, R111, R13, 0x1, P3 ;  /* 0x0000006f0c077211 */ /* 0x000fe200018f0c0d */
[----:B--2---:R-:W-:-:S05]  /*25a0*/  HADD2.F32 R10, -RZ, R18.H0_H0 ;  /* 0x20000012ff0a7230 */ /* 0x004fca0000004100 */
[----:B------:R-:W-:Y:S01]  /*25b0*/  FMUL R11, R10, R89 ;  /* 0x000000590a0b7220 */ /* 0x000fe20000400000 */
[----:B------:R-:W-:-:S03]  /*25c0*/  LEA R10, P1, R94, R8, 0x1 ;  /* 0x000000085e0a7211 */ /* 0x000fc600078208ff */
[----:B------:R-:W-:-:S05]  /*25d0*/  FFMA R11, R26, R88, R11 ;  /* 0x000000581a0b7223 */ /* 0x000fca000000000b */
[----:B------:R-:W-:Y:S01]  /*25e0*/  F2FP.F16.F32.PACK_AB R14, RZ, R11 ;  /* 0x0000000bff0e723e */ /* 0x000fe200000000ff */
[----:B------:R-:W-:-:S05]  /*25f0*/  IMAD.X R11, R19, 0x1, R9, P1 ;  /* 0x00000001130b7824 */ /* 0x000fca00008e0609 */
[----:B------:R1:W-:Y:S01]  /*2600*/  @P2 STG.E.U16 desc[UR36][R10.64], R14 ;  /* 0x0000000e0a002986 */ /* 0x0003e2000c101524 */
[----:B------:R-:W-:Y:S05]  /*2610*/  @!P0 BRA `(.L_x_37) ;  /* 0x0000000000048947 */ /* 0x000fea0003800000 */
[----:B------:R2:W5:Y:S02]  /*2620*/  LDG.E.LTC128B.U16 R18, desc[UR36][R6.64+0x2] ;  /* 0x0000022406127981 */ /* 0x000564000c1e1520 */
.L_x_37:
[----:B------:R-:W-:Y:S05]  /*2630*/  BSYNC B1 ;  /* 0x0000000000017941 */ /* 0x000fea0003800000 */
.L_x_36:
[----:B-----5:R-:W-:Y:S01]  /*2640*/  HADD2.F32 R12, -RZ, R18.H0_H0 ;  /* 0x20000012ff0c7230 */ /* 0x020fe20000004100 */
[----:B------:R-:W-:Y:S01]  /*2650*/  ISETP.GT.AND P1, PT, R3, 0x8, PT ;  /* 0x000000080300780c */ /* 0x000fe20003f24270 */
[----:B------:R-:W-:Y:S03]  /*2660*/  BSSY B1, `(.L_x_38) ;  /* 0x0000008000017945 */ /* 0x000fe60003800000 */
[----:B------:R-:W-:Y:S01]  /*2670*/  FMUL R12, R12, R89 ;  /* 0x000000590c0c7220 */ /* 0x000fe20000400000 */
[----:B------:R-:W-:-:S03]  /*2680*/  ISETP.GT.AND P2, PT, R0, RZ, P1 ;  /* 0x000000ff0000720c */ /* 0x000fc60000f44270 */
[----:B------:R-:W-:-:S05]  /*2690*/  FFMA R12, R27, R88, R12 ;  /* 0x000000581b0c7223 */ /* 0x000fca000000000c */
[----:B------:R-:W-:-:S05]  /*26a0*/  F2FP.F16.F32.PACK_AB R12, RZ, R12 ;  /* 0x0000000cff0c723e */ /* 0x000fca00000000ff */
[----:B------:R3:W-:Y:S01]  /*26b0*/  @P0 STG.E.U16 desc[UR36][R10.64+0x2], R12 ;  /* 0x0000020c0a000986 */ /* 0x0007e2000c101524 */
[----:B------:R-:W-:Y:S05]  /*26c0*/  @!P2 BRA `(.L_x_39) ;  /* 0x000000000004a947 */ /* 0x000fea0003800000 */
[----:B------:R4:W5:Y:S02]  /*26d0*/  LDG.E.LTC128B.U16 R18, desc[UR36][R4.64+0x10] ;  /* 0x0000102404127981 */ /* 0x000964000c1e1520 */
.L_x_39:
[----:B------:R-:W-:Y:S05]  /*26e0*/  BSYNC B1 ;  /* 0x0000000000017941 */ /* 0x000fea0003800000 */
.L_x_38:
[----:B---3-5:R-:W-:Y:S01]  /*26f0*/  HADD2.F32 R12, -RZ, R18.H0_H0 ;  /* 0x20000012ff0c7230 */ /* 0x028fe20000004100 */
        /* <DEDUP_REMOVED lines=9> */
.L_x_41:
[----:B------:R-:W-:Y:S05]  /*2790*/  BSYNC B1 ;  /* 0x0000000000017941 */ /* 0x000fea0003800000 */
.L_x_40:
[----:B-----5:R-:W-:Y:S01]  /*27a0*/  HADD2.F32 R12, -RZ, R18.H0_H0 ;  /* 0x20000012ff0c7230 */ /* 0x020fe20000004100 */
[----:B------:R-:W-:Y:S01]  /*27b0*/  ISETP.GT.AND P1, PT, R0, 0x8, P1 ;  /* 0x000000080000780c */ /* 0x000fe20000f24270 */
[----:B------:R-:W-:Y:S03]  /*27c0*/  BSSY B1, `(.L_x_42) ;  /* 0x0000007000017945 */ /* 0x000fe60003800000 */
[----:B------:R-:W-:-:S04]  /*27d0*/  FMUL R12, R12, R89 ;  /* 0x000000590c0c7220 */ /* 0x000fc80000400000 */
[----:B------:R-:W-:-:S05]  /*27e0*/  FFMA R12, R29, R88, R12 ;  /* 0x000000581d0c7223 */ /* 0x000fca000000000c */
[----:B------:R-:W-:-:S05]  /*27f0*/  F2FP.F16.F32.PACK_AB R12, RZ, R12 ;  /* 0x0000000cff0c723e */ /* 0x000fca00000000ff */
[----:B------:R0:W-:Y:S01]  /*2800*/  @P3 STG.E.U16 desc[UR36][R8.64+0x12], R12 ;  /* 0x0000120c08003986 */ /* 0x0001e2000c101524 */
[----:B------:R-:W-:Y:S05]  /*2810*/  @!P1 BRA `(.L_x_43) ;  /* 0x0000000000049947 */ /* 0x000fea0003800000 */
[----:B------:R0:W5:Y:S02]  /*2820*/  LDG.E.LTC128B.U16 R18, desc[UR36][R6.64+0x10] ;  /* 0x0000102406127981 */ /* 0x000164000c1e1520 */
.L_x_43:
[----:B------:R-:W-:Y:S05]  /*2830*/  BSYNC B1 ;  /* 0x0000000000017941 */ /* 0x000fea0003800000 */
.L_x_42:
[----:B0----5:R-:W-:Y:S01]  /*2840*/  HADD2.F32 R12, -RZ, R18.H0_H0 ;  /* 0x20000012ff0c7230 */ /* 0x021fe20000004100 */
[----:B------:R-:W-:Y:S01]  /*2850*/  ISETP.GT.AND P0, PT, R0, 0x8, P0 ;  /* 0x000000080000780c */ /* 0x000fe20000704270 */
[----:B------:R-:W-:Y:S03]  /*2860*/  BSSY B1, `(.L_x_44) ;  /* 0x0000007000017945 */ /* 0x000fe60003800000 */
[----:B---3--:R-:W-:-:S04]  /*2870*/  FMUL R13, R12, R89 ;  /* 0x000000590c0d7220 */ /* 0x008fc80000400000 */
[----:B------:R-:W-:-:S05]  /*2880*/  FFMA R13, R30, R88, R13 ;  /* 0x000000581e0d7223 */ /* 0x000fca000000000d */
[----:B------:R-:W-:-:S05]  /*2890*/  F2FP.F16.F32.PACK_AB R13, RZ, R13 ;  /* 0x0000000dff0d723e */ /* 0x000fca00000000ff */
[----:B------:R0:W-:Y:S01]  /*28a0*/  @P1 STG.E.U16 desc[UR36][R10.64+0x10], R13 ;  /* 0x0000100d0a001986 */ /* 0x0001e2000c101524 */
[----:B------:R-:W-:Y:S05]  /*28b0*/  @!P0 BRA `(.L_x_45) ;  /* 0x0000000000048947 */ /* 0x000fea0003800000 */
[----:B------:R3:W5:Y:S02]  /*28c0*/  LDG.E.LTC128B.U16 R18, desc[UR36][R6.64+0x12] ;  /* 0x0000122406127981 */ /* 0x000764000c1e1520 */
.L_x_45:
[----:B------:R-:W-:Y:S05]  /*28d0*/  BSYNC B1 ;  /* 0x0000000000017941 */ /* 0x000fea0003800000 */
.L_x_44:
        /* <DEDUP_REMOVED lines=10> */
.L_x_47:
[----:B------:R-:W-:Y:S05]  /*2980*/  BSYNC B1 ;  /* 0x0000000000017941 */ /* 0x000fea0003800000 */
.L_x_46:
[----:B0----5:R-:W-:Y:S01]  /*2990*/  HADD2.F32 R12, -RZ, R18.H0_H0 ;  /* 0x20000012ff0c7230 */ /* 0x021fe20000004100 */
        /* <DEDUP_REMOVED lines=9> */
.L_x_49:
[----:B------:R-:W-:Y:S05]  /*2a30*/  BSYNC B1 ;  /* 0x0000000000017941 */ /* 0x000fea0003800000 */
.L_x_48:
        /* <DEDUP_REMOVED lines=9> */
.L_x_51:
[----:B------:R-:W-:Y:S05]  /*2ad0*/  BSYNC B1 ;  /* 0x0000000000017941 */ /* 0x000fea0003800000 */
.L_x_50:
[----:B0----5:R-:W-:Y:S01]  /*2ae0*/  HADD2.F32 R12, -RZ, R18.H0_H0 ;  /* 0x20000012ff0c7230 */ /* 0x021fe20000004100 */
        /* <DEDUP_REMOVED lines=8> */
.L_x_53:
[----:B------:R-:W-:Y:S05]  /*2b70*/  BSYNC B1 ;  /* 0x0000000000017941 */ /* 0x000fea0003800000 */
.L_x_52:
        /* <DEDUP_REMOVED lines=10> */
.L_x_55:
[----:B------:R-:W-:Y:S05]  /*2c20*/  BSYNC B1 ;  /* 0x0000000000017941 */ /* 0x000fea0003800000 */
.L_x_54:
        /* <DEDUP_REMOVED lines=10> */
.L_x_57:
[----:B------:R-:W-:Y:S05]  /*2cd0*/  BSYNC B1 ;  /* 0x0000000000017941 */ /* 0x000fea0003800000 */
.L_x_56:
        /* <DEDUP_REMOVED lines=9> */
.L_x_59:
[----:B------:R-:W-:Y:S05]  /*2d70*/  BSYNC B1 ;  /* 0x0000000000017941 */ /* 0x000fea0003800000 */
.L_x_58:
        /* <DEDUP_REMOVED lines=9> */
.L_x_61:
[----:B------:R-:W-:Y:S05]  /*2e10*/  BSYNC B1 ;  /* 0x0000000000017941 */ /* 0x000fea0003800000 */
.L_x_60:
        /* <DEDUP_REMOVED lines=10> */
.L_x_63:
[----:B------:R-:W-:Y:S05]  /*2ec0*/  BSYNC B1 ;  /* 0x0000000000017941 */ /* 0x000fea0003800000 */
.L_x_62:
        /* <DEDUP_REMOVED lines=10> */
.L_x_65:
[----:B------:R-:W-:Y:S05]  /*2f70*/  BSYNC B1 ;  /* 0x0000000000017941 */ /* 0x000fea0003800000 */
.L_x_64:
        /* <DEDUP_REMOVED lines=9> */
.L_x_67:
[----:B------:R-:W-:Y:S05]  /*3010*/  BSYNC B1 ;  /* 0x0000000000017941 */ /* 0x000fea0003800000 */
.L_x_66:
        /* <DEDUP_REMOVED lines=9> */
.L_x_69:
[----:B------:R-:W-:Y:S05]  /*30b0*/  BSYNC B1 ;  /* 0x0000000000017941 */ /* 0x000fea0003800000 */
.L_x_68:
        /* <DEDUP_REMOVED lines=10> */
.L_x_71:
[----:B------:R-:W-:Y:S05]  /*3160*/  BSYNC B1 ;  /* 0x0000000000017941 */ /* 0x000fea0003800000 */
.L_x_70:
        /* <DEDUP_REMOVED lines=10> */
.L_x_73:
[----:B------:R-:W-:Y:S05]  /*3210*/  BSYNC B1 ;  /* 0x0000000000017941 */ /* 0x000fea0003800000 */
.L_x_72:
        /* <DEDUP_REMOVED lines=9> */
.L_x_75:
[----:B------:R-:W-:Y:S05]  /*32b0*/  BSYNC B1 ;  /* 0x0000000000017941 */ /* 0x000fea0003800000 */
.L_x_74:
        /* <DEDUP_REMOVED lines=9> */
.L_x_77:
[----:B------:R-:W-:Y:S05]  /*3350*/  BSYNC B1 ;  /* 0x0000000000017941 */ /* 0x000fea0003800000 */
.L_x_76:
        /* <DEDUP_REMOVED lines=10> */
.L_x_79:
[----:B------:R-:W-:Y:S05]  /*3400*/  BSYNC B1 ;  /* 0x0000000000017941 */ /* 0x000fea0003800000 */
.L_x_78:
        /* <DEDUP_REMOVED lines=10> */
.L_x_81:
[----:B------:R-:W-:Y:S05]  /*34b0*/  BSYNC B1 ;  /* 0x0000000000017941 */ /* 0x000fea0003800000 */
.L_x_80:
        /* <DEDUP_REMOVED lines=9> */
.L_x_83:
[----:B------:R-:W-:Y:S05]  /*3550*/  BSYNC B1 ;  /* 0x0000000000017941 */ /* 0x000fea0003800000 */
.L_x_82:
        /* <DEDUP_REMOVED lines=9> */
.L_x_85:
[----:B------:R-:W-:Y:S05]  /*35f0*/  BSYNC B1 ;  /* 0x0000000000017941 */ /* 0x000fea0003800000 */
.L_x_84:
        /* <DEDUP_REMOVED lines=10> */
.L_x_87:
[----:B------:R-:W-:Y:S05]  /*36a0*/  BSYNC B1 ;  /* 0x0000000000017941 */ /* 0x000fea0003800000 */
.L_x_86:
        /* <DEDUP_REMOVED lines=10> */
.L_x_89:
[----:B------:R-:W-:Y:S05]  /*3750*/  BSYNC B1 ;  /* 0x0000000000017941 */ /* 0x000fea0003800000 */
.L_x_88:
        /* <DEDUP_REMOVED lines=9> */
.L_x_91:
[----:B------:R-:W-:Y:S05]  /*37f0*/  BSYNC B1 ;  /* 0x0000000000017941 */ /* 0x000fea0003800000 */
.L_x_90:
        /* <DEDUP_REMOVED lines=9> */
.L_x_93:
[----:B------:R-:W-:Y:S05]  /*3890*/  BSYNC B1 ;  /* 0x0000000000017941 */ /* 0x000fea0003800000 */
.L_x_92:
        /* <DEDUP_REMOVED lines=10> */
.L_x_95:
[----:B------:R-:W-:Y:S05]  /*3940*/  BSYNC B1 ;  /* 0x0000000000017941 */ /* 0x000fea0003800000 */
.L_x_94:
        /* <DEDUP_REMOVED lines=10> */
.L_x_97:
[----:B------:R-:W-:Y:S05]  /*39f0*/  BSYNC B1 ;  /* 0x0000000000017941 */ /* 0x000fea0003800000 */
.L_x_96:
        /* <DEDUP_REMOVED lines=9> */
.L_x_99:
[----:B------:R-:W-:Y:S05]  /*3a90*/  BSYNC B1 ;  /* 0x0000000000017941 */ /* 0x000fea0003800000 */
.L_x_98:
        /* <DEDUP_REMOVED lines=9> */
.L_x_101:
[----:B------:R-:W-:Y:S05]  /*3b30*/  BSYNC B1 ;  /* 0x0000000000017941 */ /* 0x000fea0003800000 */
.L_x_100:
        /* <DEDUP_REMOVED lines=10> */
.L_x_103:
[----:B------:R-:W-:Y:S05]  /*3be0*/  BSYNC B1 ;  /* 0x0000000000017941 */ /* 0x000fea0003800000 */
.L_x_102:
        /* <DEDUP_REMOVED lines=10> */
.L_x_105:
[----:B------:R-:W-:Y:S05]  /*3c90*/  BSYNC B1 ;  /* 0x0000000000017941 */ /* 0x000fea0003800000 */
.L_x_104:
        /* <DEDUP_REMOVED lines=9> */
.L_x_107:
[----:B------:R-:W-:Y:S05]  /*3d30*/  BSYNC B1 ;  /* 0x0000000000017941 */ /* 0x000fea0003800000 */
.L_x_106:
        /* <DEDUP_REMOVED lines=9> */
.L_x_109:
[----:B------:R-:W-:Y:S05]  /*3dd0*/  BSYNC B1 ;  /* 0x0000000000017941 */ /* 0x000fea0003800000 */
.L_x_108:
        /* <DEDUP_REMOVED lines=10> */
.L_x_111:
[----:B------:R-:W-:Y:S05]  /*3e80*/  BSYNC B1 ;  /* 0x0000000000017941 */ /* 0x000fea0003800000 */
.L_x_110:
        /* <DEDUP_REMOVED lines=10> */
.L_x_113:
[----:B------:R-:W-:Y:S05]  /*3f30*/  BSYNC B1 ;  /* 0x0000000000017941 */ /* 0x000fea0003800000 */
.L_x_112:
        /* <DEDUP_REMOVED lines=9> */
.L_x_115:
[----:B------:R-:W-:Y:S05]  /*3fd0*/  BSYNC B1 ;  /* 0x0000000000017941 */ /* 0x000fea0003800000 */
.L_x_114:
        /* <DEDUP_REMOVED lines=9> */
.L_x_117:
[----:B------:R-:W-:Y:S05]  /*4070*/  BSYNC B1 ;  /* 0x0000000000017941 */ /* 0x000fea0003800000 */
.L_x_116:
        /* <DEDUP_REMOVED lines=10> */
.L_x_119:
[----:B------:R-:W-:Y:S05]  /*4120*/  BSYNC B1 ;  /* 0x0000000000017941 */ /* 0x000fea0003800000 */
.L_x_118:
        /* <DEDUP_REMOVED lines=10> */
.L_x_121:
[----:B------:R-:W-:Y:S05]  /*41d0*/  BSYNC B1 ;  /* 0x0000000000017941 */ /* 0x000fea0003800000 */
.L_x_120:
        /* <DEDUP_REMOVED lines=9> */
.L_x_123:
[----:B------:R-:W-:Y:S05]  /*4270*/  BSYNC B1 ;  /* 0x0000000000017941 */ /* 0x000fea0003800000 */
.L_x_122:
        /* <DEDUP_REMOVED lines=9> */
.L_x_125:
[----:B------:R-:W-:Y:S05]  /*4310*/  BSYNC B1 ;  /* 0x0000000000017941 */ /* 0x000fea0003800000 */
.L_x_124:
        /* <DEDUP_REMOVED lines=10> */
.L_x_127:
[----:B------:R-:W-:Y:S05]  /*43c0*/  BSYNC B1 ;  /* 0x0000000000017941 */ /* 0x000fea0003800000 */
.L_x_126:
        /* <DEDUP_REMOVED lines=10> */
.L_x_129:
[----:B------:R-:W-:Y:S05]  /*4470*/  BSYNC B1 ;  /* 0x0000000000017941 */ /* 0x000fea0003800000 */
.L_x_128:
        /* <DEDUP_REMOVED lines=9> */
.L_x_131:
[----:B------:R-:W-:Y:S05]  /*4510*/  BSYNC B1 ;  /* 0x0000000000017941 */ /* 0x000fea0003800000 */
.L_x_130:
        /* <DEDUP_REMOVED lines=9> */
.L_x_133:
[----:B------:R-:W-:Y:S05]  /*45b0*/  BSYNC B1 ;  /* 0x0000000000017941 */ /* 0x000fea0003800000 */
.L_x_132:
        /* <DEDUP_REMOVED lines=10> */
.L_x_135:
[----:B------:R-:W-:Y:S05]  /*4660*/  BSYNC B1 ;  /* 0x0000000000017941 */ /* 0x000fea0003800000 */
.L_x_134:
        /* <DEDUP_REMOVED lines=10> */
.L_x_137:
[----:B------:R-:W-:Y:S05]  /*4710*/  BSYNC B1 ;  /* 0x0000000000017941 */ /* 0x000fea0003800000 */
.L_x_136:
        /* <DEDUP_REMOVED lines=9> */
.L_x_139:
[----:B------:R-:W-:Y:S05]  /*47b0*/  BSYNC B1 ;  /* 0x0000000000017941 */ /* 0x000fea0003800000 */
.L_x_138:
        /* <DEDUP_REMOVED lines=9> */
.L_x_141:
[----:B------:R-:W-:Y:S05]  /*4850*/  BSYNC B1 ;  /* 0x0000000000017941 */ /* 0x000fea0003800000 */
.L_x_140:
        /* <DEDUP_REMOVED lines=10> */
.L_x_143:
[----:B------:R-:W-:Y:S05]  /*4900*/  BSYNC B1 ;  /* 0x0000000000017941 */ /* 0x000fea0003800000 */
.L_x_142:
        /* <DEDUP_REMOVED lines=10> */
.L_x_145:
[----:B------:R-:W-:Y:S05]  /*49b0*/  BSYNC B1 ;  /* 0x0000000000017941 */ /* 0x000fea0003800000 */
.L_x_144:
        /* <DEDUP_REMOVED lines=9> */
.L_x_147:
[----:B------:R-:W-:Y:S05]  /*4a50*/  BSYNC B1 ;  /* 0x0000000000017941 */ /* 0x000fea0003800000 */
.L_x_146:
        /* <DEDUP_REMOVED lines=9> */
.L_x_149:
[----:B------:R-:W-:Y:S05]  /*4af0*/  BSYNC B1 ;  /* 0x0000000000017941 */ /* 0x000fea0003800000 */
.L_x_148:
        /* <DEDUP_REMOVED lines=10> */
.L_x_151:
[----:B------:R-:W-:Y:S05]  /*4ba0*/  BSYNC B1 ;  /* 0x0000000000017941 */ /* 0x000fea0003800000 */
.L_x_150:
        /* <DEDUP_REMOVED lines=10> */
.L_x_153:
[----:B------:R-:W-:Y:S05]  /*4c50*/  BSYNC B1 ;  /* 0x0000000000017941 */ /* 0x000fea0003800000 */
.L_x_152:
[----:B0---45:R-:W-:Y:S01]  /*4c60*/  HADD2.F32 R4, -RZ, R18.H0_H0 ;  /* 0x20000012ff047230 */ /* 0x031fe20000004100 */
        /* <DEDUP_REMOVED lines=8> */
.L_x_155:
[----:B------:R-:W-:Y:S05]  /*4cf0*/  BSYNC B1 ;  /* 0x0000000000017941 */ /* 0x000fea0003800000 */
.L_x_154:
[----:B0----5:R-:W-:Y:S01]  /*4d00*/  HADD2.F32 R4, -RZ, R18.H0_H0 ;  /* 0x20000012ff047230 */ /* 0x021fe20000004100 */
[----:B------:R-:W-:Y:S01]  /*4d10*/  ISETP.GT.AND P0, PT, R0, 0x8, P0 ;  /* 0x000000080000780c */ /* 0x000fe20000704270 */
[----:B------:R-:W-:Y:S01]  /*4d20*/  @P1 IMAD.MOV.U32 R5, RZ, RZ, R11 ;  /* 0x000000ffff051224 */ /* 0x000fe200078e000b */
[----:B------:R-:W-:Y:S02]  /*4d30*/  BSSY B1, `(.L_x_156) ;  /* 0x0000008000017945 */ /* 0x000fe40003800000 */
[----:B------:R-:W-:Y:S01]  /*4d40*/  FMUL R3, R4, R89 ;  /* 0x0000005904037220 */ /* 0x000fe20000400000 */
[----:B------:R-:W-:-:S03]  /*4d50*/  @P1 IMAD.MOV.U32 R4, RZ, RZ, R10 ;  /* 0x000000ffff041224 */ /* 0x000fc600078e000a */
[----:B------:R-:W-:-:S05]  /*4d60*/  FFMA R3, R86, R88, R3 ;  /* 0x0000005856037223 */ /* 0x000fca0000000003 */
[----:B------:R-:W-:-:S05]  /*4d70*/  F2FP.F16.F32.PACK_AB R3, RZ, R3 ;  /* 0x00000003ff03723e */ /* 0x000fca00000000ff */
[----:B------:R0:W-:Y:S01]  /*4d80*/  @P1 STG.E.U16 desc[UR36][R4.64+0xf0], R3 ;  /* 0x0000f00304001986 */ /* 0x0001e2000c101524 */
[----:B------:R-:W-:Y:S05]  /*4d90*/  @!P0 BRA `(.L_x_157) ;  /* 0x0000000000048947 */ /* 0x000fea0003800000 */
[----:B------:R0:W5:Y:S02]  /*4da0*/  LDG.E.LTC128B.U16 R18, desc[UR36][R6.64+0xf2] ;  /* 0x0000f22406127981 */ /* 0x000164000c1e1520 */
.L_x_157:
[----:B------:R-:W-:Y:S05]  /*4db0*/  BSYNC B1 ;  /* 0x0000000000017941 */ /* 0x000fea0003800000 */
.L_x_156:
[----:B------:R-:W-:Y:S05]  /*4dc0*/  @!P0 BRA `(.L_x_158) ;  /* 0x0000001000b08947 */ /* 0x000fea0003800000 */
[----:B-----5:R-:W-:-:S05]  /*4dd0*/  HADD2.F32 R18, -RZ, R18.H0_H0 ;  /* 0x20000012ff127230 */ /* 0x020fca0000004100 */
[----:B------:R-:W-:-:S04]  /*4de0*/  FMUL R18, R18, R89 ;  /* 0x0000005912127220 */ /* 0x000fc80000400000 */
[----:B------:R-:W-:-:S05]  /*4df0*/  FFMA R18, R87, R88, R18 ;  /* 0x0000005857127223 */ /* 0x000fca0000000012 */
[----:B------:R-:W-:-:S05]  /*4e00*/  F2FP.F16.F32.PACK_AB R18, RZ, R18 ;  /* 0x00000012ff12723e */ /* 0x000fca00000000ff */
[----:B------:R0:W-:Y:S01]  /*4e10*/  STG.E.U16 desc[UR36][R10.64+0xf2], R18 ;  /* 0x0000f2120a007986 */ /* 0x0001e2000c101524 */
[----:B------:R-:W-:Y:S05]  /*4e20*/  BRA `(.L_x_158) ;  /* 0x0000001000987947 */ /* 0x000fea0003800000 */
.L_x_33:
[----:B------:R-:W-:Y:S01]  /*4e30*/  ISETP.GT.AND P3, PT, R3, 0x1, PT ;  /* 0x000000010300780c */ /* 0x000fe20003f64270 */
[----:B------:R-:W-:Y:S01]  /*4e40*/  ULDC.64 UR4, c[0x0][0x5c0] ;  /* 0x0001700000047ab9 */ /* 0x000fe20000000a00 */
[-C--:B------:R-:W-:Y:S01]  /*4e50*/  FMUL R24, R24, R88.reuse ;  /* 0x0000005818187220 */ /* 0x080fe20000400000 */
[----:B------:R-:W-:Y:S01]  /*4e60*/  LEA R4, P4, R104, UR4, 0x1 ;  /* 0x0000000468047c11 */ /* 0x000fe2000f8808ff */
[-C--:B------:R-:W-:Y:S01]  /*4e70*/  FMUL R25, R25, R88.reuse ;  /* 0x0000005819197220 */ /* 0x080fe20000400000 */
[----:B------:R-:W-:Y:S01]  /*4e80*/  ISETP.GT.AND P0, PT, R0, RZ, P3 ;  /* 0x000000ff0000720c */ /* 0x000fe20001f04270 */
[----:B------:R-:W-:Y:S01]  /*4e90*/  FMUL R26, R26, R88 ;  /* 0x000000581a1a7220 */ /* 0x000fe20000400000 */
[----:B------:R-:W-:Y:S01]  /*4ea0*/  F2FP.F16.F32.PACK_AB R24, RZ, R24 ;  /* 0x00000018ff18723e */ /* 0x000fe200000000ff */
[-C--:B------:R-:W-:Y:S01]  /*4eb0*/  FMUL R27, R27, R88.reuse ;  /* 0x000000581b1b7220 */ /* 0x080fe20000400000 */
[----:B------:R-:W-:Y:S01]  /*4ec0*/  LEA.HI.X R5, R104, UR5, R113, 0x1, P4 ;  /* 0x0000000568057c11 */ /* 0x000fe2000a0f0c71 */
[-C--:B------:R-:W-:Y:S01]  /*4ed0*/  FMUL R28, R28, R88.reuse ;  /* 0x000000581c1c7220 */ /* 0x080fe20000400000 */
[----:B------:R-:W-:Y:S01]  /*4ee0*/  F2FP.F16.F32.PACK_AB R25, RZ, R25 ;  /* 0x00000019ff19723e */ /* 0x000fe200000000ff */
[-C--:B------:R-:W-:Y:S01]  /*4ef0*/  FMUL R29, R29, R88.reuse ;  /* 0x000000581d1d7220 */ /* 0x080fe20000400000 */
[----:B------:R-:W-:Y:S01]  /*4f00*/  ISETP.GT.AND P2, PT, R0, 0x8, P2 ;  /* 0x000000080000780c */ /* 0x000fe20001744270 */
[----:B------:R-:W-:Y:S01]  /*4f10*/  @P1 STG.E.U16 desc[UR36][R4.64], R24 ;  /* 0x0000001804001986 */ /* 0x000fe2000c101524 */
[----:B------:R-:W-:Y:S01]  /*4f20*/  ISETP.GT.AND P1, PT, R3, 0x8, PT ;  /* 0x000000080300780c */ /* 0x000fe20003f24270 */
[----:B------:R-:W-:Y:S01]  /*4f30*/  FMUL R30, R30, R88 ;  /* 0x000000581e1e7220 */ /* 0x000fe20000400000 */
[C---:B------:R-:W-:Y:S01]  /*4f40*/  SHF.L.U64.HI R7, R94.reuse, 0x1, R95 ;  /* 0x000000015e077819 */ /* 0x040fe2000001025f */
[----:B------:R-:W-:Y:S01]  /*4f50*/  @P0 STG.E.U16 desc[UR36][R4.64+0x2], R25 ;  /* 0x0000021904000986 */ /* 0x000fe2000c101524 */
[----:B------:R-:W-:Y:S01]  /*4f60*/  LEA R6, P5, R94, R4, 0x1 ;  /* 0x000000045e067211 */ /* 0x000fe200078a08ff */
[-C--:B------:R-:W-:Y:S01]  /*4f70*/  FMUL R31, R31, R88.reuse ;  /* 0x000000581f1f7220 */ /* 0x080fe20000400000 */
[----:B------:R-:W-:Y:S01]  /*4f80*/  ISETP.GT.AND P3, PT, R0, 0x8, P3 ;  /* 0x000000080000780c */ /* 0x000fe20001f64270 */
[-C--:B------:R-:W-:Y:S01]  /*4f90*/  FMUL R32, R32, R88.reuse ;  /* 0x0000005820207220 */ /* 0x080fe20000400000 */
[----:B------:R-:W-:Y:S01]  /*4fa0*/  ISETP.GT.AND P0, PT, R3, 0x9, PT ;  /* 0x000000090300780c */ /* 0x000fe20003f04270 */
[----:B------:R-:W-:Y:S01]  /*4fb0*/  IMAD.X R7, R7, 0x1, R5, P5 ;  /* 0x0000000107077824 */ /* 0x000fe200028e0605 */
[----:B------:R-:W-:Y:S01]  /*4fc0*/  ISETP.GT.AND P4, PT, R0, RZ, P1 ;  /* 0x000000ff0000720c */ /* 0x000fe20000f84270 */
[----:B------:R-:W-:Y:S01]  /*4fd0*/  FMUL R33, R33, R88 ;  /* 0x0000005821217220 */ /* 0x000fe20000400000 */
[----:B------:R-:W-:Y:S01]  /*4fe0*/  F2FP.F16.F32.PACK_AB R26, RZ, R26 ;  /* 0x0000001aff1a723e */ /* 0x000fe200000000ff */
[-C--:B------:R-:W-:Y:S01]  /*4ff0*/  FMUL R34, R34, R88.reuse ;  /* 0x0000005822227220 */ /* 0x080fe20000400000 */
[----:B------:R-:W-:Y:S01]  /*5000*/  ISETP.GT.AND P5, PT, R0, RZ, P0 ;  /* 0x000000ff0000720c */ /* 0x000fe200007a4270 */
[----:B------:R-:W-:Y:S01]  /*5010*/  FMUL R35, R35, R88 ;  /* 0x0000005823237220 */ /* 0x000fe20000400000 */
[----:B------:R-:W-:Y:S01]  /*5020*/  F2FP.F16.F32.PACK_AB R27, RZ, R27 ;  /* 0x0000001bff1b723e */ /* 0x000fe200000000ff */
[----:B------:R-:W-:Y:S01]  /*5030*/  @P2 STG.E.U16 desc[UR36][R6.64], R26 ;  /* 0x0000001a06002986 */ /* 0x000fe2000c101524 */
[----:B------:R-:W-:Y:S01]  /*5040*/  F2FP.F16.F32.PACK_AB R28, RZ, R28 ;  /* 0x0000001cff1c723e */ /* 0x000fe200000000ff */
[-C--:B------:R-:W-:Y:S01]  /*5050*/  FMUL R36, R36, R88.reuse ;  /* 0x0000005824247220 */ /* 0x080fe20000400000 */
[C---:B------:R-:W-:Y:S01]  /*5060*/  ISETP.GT.AND P2, PT, R0.reuse, 0x8, P1 ;  /* 0x000000080000780c */ /* 0x040fe20000f44270 */
[----:B------:R-:W-:Y:S01]  /*5070*/  @P3 STG.E.U16 desc[UR36][R6.64+0x2], R27 ;  /* 0x0000021b06003986 */ /* 0x000fe2000c101524 */
[----:B------:R-:W-:Y:S01]  /*5080*/  ISETP.GT.AND P1, PT, R3, 0x10, PT ;  /* 0x000000100300780c */ /* 0x000fe20003f24270 */
[-C--:B------:R-:W-:Y:S01]  /*5090*/  FMUL R37, R37, R88.reuse ;  /* 0x0000005825257220 */ /* 0x080fe20000400000 */
[----:B------:R-:W-:Y:S01]  /*50a0*/  F2FP.F16.F32.PACK_AB R29, RZ, R29 ;  /* 0x0000001dff1d723e */ /* 0x000fe200000000ff */
[----:B------:R-:W-:Y:S01]  /*50b0*/  @P4 STG.E.U16 desc[UR36][R4.64+0x10], R28 ;  /* 0x0000101c04004986 */ /* 0x000fe2000c101524 */
[----:B------:R-:W-:Y:S01]  /*50c0*/  ISETP.GT.AND P3, PT, R0, 0x8, P0 ;  /* 0x000000080000780c */ /* 0x000fe20000764270 */
[-C--:B------:R-:W-:Y:S01]  /*50d0*/  FMUL R38, R38, R88.reuse ;  /* 0x0000005826267220 */ /* 0x080fe20000400000 */
[----:B------:R-:W-:Y:S01]  /*50e0*/  ISETP.GT.AND P0, PT, R3, 0x11, PT ;  /* 0x000000110300780c */ /* 0x000fe20003f04270 */
[----:B------:R-:W-:Y:S01]  /*50f0*/  @P5 STG.E.U16 desc[UR36][R4.64+0x12], R29 ;  /* 0x0000121d04005986 */ /* 0x000fe2000c101524 */
        /* <DEDUP_REMOVED lines=162> */
[----:B------:R-:W-:-:S02]  /*5b20*/  F2FP.F16.F32.PACK_AB R62, RZ, R62 ;  /* 0x0000003eff3e723e */ /* 0x000fc400000000ff */
[C---:B------:R-:W-:Y:S02]  /*5b30*/  ISETP.GT.AND P5, PT, R0.reuse, RZ, P0 ;  /* 0x000000ff0000720c */ /* 0x040fe400007a4270 */
[----:B------:R-:W-:Y:S01]  /*5b40*/  F2FP.F16.F32.PACK_AB R63, RZ, R63 ;  /* 0x0000003fff3f723e */ /* 0x000fe200000000ff */
[----:B------:R-:W-:Y:S01]  /*5b50*/  @P2 STG.E.U16 desc[UR36][R6.64+0x90], R62 ;  /* 0x0000903e06002986 */ /* 0x000fe2000c101524 */
[----:B------:R-:W-:Y:S02]  /*5b60*/  F2FP.F16.F32.PACK_AB R64, RZ, R64 ;  /* 0x00000040ff40723e */ /* 0x000fe400000000ff */
[C---:B------:R-:W-:Y:S01]  /*5b70*/  ISETP.GT.AND P2, PT, R0.reuse, 0x8, P1 ;  /* 0x000000080000780c */ /* 0x040fe20000f44270 */
[----:B------:R-:W-:Y:S01]  /*5b80*/  @P3 STG.E.U16 desc[UR36][R6.64+0x92], R63 ;  /* 0x0000923f06003986 */ /* 0x000fe2000c101524 */
[----:B------:R-:W-:Y:S02]  /*5b90*/  ISETP.GT.AND P1, PT, R3, 0x58, PT ;  /* 0x000000580300780c */ /* 0x000fe40003f24270 */
[----:B------:R-:W-:Y:S01]  /*5ba0*/  F2FP.F16.F32.PACK_AB R65, RZ, R65 ;  /* 0x00000041ff41723e */ /* 0x000fe200000000ff */
[----:B------:R-:W-:Y:S01]  /*5bb0*/  @P4 STG.E.U16 desc[UR36][R4.64+0xa0], R64 ;  /* 0x0000a04004004986 */ /* 0x000fe2000c101524 */
[----:B------:R-:W-:-:S02]  /*5bc0*/  ISETP.GT.AND P3, PT, R0, 0x8, P0 ;  /* 0x000000080000780c */ /* 0x000fc40000764270 */
[----:B------:R-:W-:Y:S01]  /*5bd0*/  ISETP.GT.AND P0, PT, R3, 0x59, PT ;  /* 0x000000590300780c */ /* 0x000fe20003f04270 */
[----:B------:R-:W-:Y:S01]  /*5be0*/  @P5 STG.E.U16 desc[UR36][R4.64+0xa2], R65 ;  /* 0x0000a24104005986 */ /* 0x000fe2000c101524 */
[C---:B------:R-:W-:Y:S02]  /*5bf0*/  ISETP.GT.AND P4, PT, R0.reuse, RZ, P1 ;  /* 0x000000ff0000720c */ /* 0x040fe40000f84270 */
[----:B------:R-:W-:Y:S02]  /*5c00*/  F2FP.F16.F32.PACK_AB R66, RZ, R66 ;  /* 0x00000042ff42723e */ /* 0x000fe400000000ff */
[----:B------:R-:W-:Y:S02]  /*5c10*/  ISETP.GT.AND P5, PT, R0, RZ, P0 ;  /* 0x000000ff0000720c */ /* 0x000fe400007a4270 */
[----:B------:R-:W-:Y:S01]  /*5c20*/  F2FP.F16.F32.PACK_AB R67, RZ, R67 ;  /* 0x00000043ff43723e */ /* 0x000fe200000000ff */
[----:B------:R-:W-:Y:S01]  /*5c30*/  @P2 STG.E.U16 desc[UR36][R6.64+0xa0], R66 ;  /* 0x0000a04206002986 */ /* 0x000fe2000c101524 */
[----:B------:R-:W-:-:S02]  /*5c40*/  F2FP.F16.F32.PACK_AB R68, RZ, R68 ;  /* 0x00000044ff44723e */ /* 0x000fc400000000ff */
[C---:B------:R-:W-:Y:S01]  /*5c50*/  ISETP.GT.AND P2, PT, R0.reuse, 0x8, P1 ;  /* 0x000000080000780c */ /* 0x040fe20000f44270 */
[----:B------:R-:W-:Y:S01]  /*5c60*/  @P3 STG.E.U16 desc[UR36][R6.64+0xa2], R67 ;  /* 0x0000a24306003986 */ /* 0x000fe2000c101524 */
[C---:B------:R-:W-:Y:S02]  /*5c70*/  ISETP.GT.AND P1, PT, R3.reuse, 0x60, PT ;  /* 0x000000600300780c */ /* 0x040fe40003f24270 */
[----:B------:R-:W-:Y:S01]  /*5c80*/  F2FP.F16.F32.PACK_AB R69, RZ, R69 ;  /* 0x00000045ff45723e */ /* 0x000fe200000000ff */
[----:B------:R-:W-:Y:S01]  /*5c90*/  @P4 STG.E.U16 desc[UR36][R4.64+0xb0], R68 ;  /* 0x0000b04404004986 */ /* 0x000fe2000c101524 */
[C---:B------:R-:W-:Y:S02]  /*5ca0*/  ISETP.GT.AND P3, PT, R0.reuse, 0x8, P0 ;  /* 0x000000080000780c */ /* 0x040fe40000764270 */
[----:B------:R-:W-:Y:S01]  /*5cb0*/  ISETP.GT.AND P0, PT, R3, 0x61, PT ;  /* 0x000000610300780c */ /* 0x000fe20003f04270 */
[----:B------:R-:W-:Y:S01]  /*5cc0*/  @P5 STG.E.U16 desc[UR36][R4.64+0xb2], R69 ;  /* 0x0000b24504005986 */ /* 0x000fe2000c101524 */
[----:B------:R-:W-:-:S02]  /*5cd0*/  ISETP.GT.AND P4, PT, R0, RZ, P1 ;  /* 0x000000ff0000720c */ /* 0x000fc40000f84270 */
[C---:B------:R-:W-:Y:S02]  /*5ce0*/  ISETP.GT.AND P5, PT, R0.reuse, RZ, P0 ;  /* 0x000000ff0000720c */ /* 0x040fe400007a4270 */
[----:B------:R-:W-:Y:S02]  /*5cf0*/  F2FP.F16.F32.PACK_AB R70, RZ, R70 ;  /* 0x00000046ff46723e */ /* 0x000fe400000000ff */
[----:B------:R-:W-:Y:S02]  /*5d00*/  F2FP.F16.F32.PACK_AB R71, RZ, R71 ;  /* 0x00000047ff47723e */ /* 0x000fe400000000ff */
[----:B------:R-:W-:Y:S01]  /*5d10*/  F2FP.F16.F32.PACK_AB R72, RZ, R72 ;  /* 0x00000048ff48723e */ /* 0x000fe200000000ff */
[----:B------:R-:W-:Y:S01]  /*5d20*/  @P2 STG.E.U16 desc[UR36][R6.64+0xb0], R70 ;  /* 0x0000b04606002986 */ /* 0x000fe2000c101524 */
[----:B------:R-:W-:Y:S02]  /*5d30*/  F2FP.F16.F32.PACK_AB R73, RZ, R73 ;  /* 0x00000049ff49723e */ /* 0x000fe400000000ff */
[C---:B------:R-:W-:Y:S01]  /*5d40*/  ISETP.GT.AND P1, PT, R0.reuse, 0x8, P1 ;  /* 0x000000080000780c */ /* 0x040fe20000f24270 */
[----:B------:R-:W-:Y:S01]  /*5d50*/  @P3 STG.E.U16 desc[UR36][R6.64+0xb2], R71 ;  /* 0x0000b24706003986 */ /* 0x000fe2000c101524 */
[----:B------:R-:W-:-:S02]  /*5d60*/  ISETP.GT.AND P2, PT, R0, 0x8, P0 ;  /* 0x000000080000780c */ /* 0x000fc40000744270 */
[----:B------:R-:W-:Y:S01]  /*5d70*/  F2FP.F16.F32.PACK_AB R74, RZ, R74 ;  /* 0x0000004aff4a723e */ /* 0x000fe200000000ff */
[----:B------:R-:W-:Y:S01]  /*5d80*/  @P4 STG.E.U16 desc[UR36][R4.64+0xc0], R72 ;  /* 0x0000c04804004986 */ /* 0x000fe2000c101524 */
[C---:B------:R-:W-:Y:S02]  /*5d90*/  ISETP.GT.AND P4, PT, R3.reuse, 0x68, PT ;  /* 0x000000680300780c */ /* 0x040fe40003f84270 */
[----:B------:R-:W-:Y:S01]  /*5da0*/  ISETP.GT.AND P0, PT, R3, 0x69, PT ;  /* 0x000000690300780c */ /* 0x000fe20003f04270 */
[----:B------:R-:W-:Y:S01]  /*5db0*/  @P5 STG.E.U16 desc[UR36][R4.64+0xc2], R73 ;  /* 0x0000c24904005986 */ /* 0x000fe2000c101524 */
[----:B------:R-:W-:Y:S02]  /*5dc0*/  ISETP.GT.AND P5, PT, R0, RZ, P4 ;  /* 0x000000ff0000720c */ /* 0x000fe400027a4270 */
[----:B------:R-:W-:Y:S01]  /*5dd0*/  F2FP.F16.F32.PACK_AB R75, RZ, R75 ;  /* 0x0000004bff4b723e */ /* 0x000fe200000000ff */
[----:B------:R-:W-:Y:S01]  /*5de0*/  @P1 STG.E.U16 desc[UR36][R6.64+0xc0], R74 ;  /* 0x0000c04a06001986 */ /* 0x000fe2000c101524 */
[----:B------:R-:W-:-:S02]  /*5df0*/  F2FP.F16.F32.PACK_AB R76, RZ, R76 ;  /* 0x0000004cff4c723e */ /* 0x000fc400000000ff */
[C---:B------:R-:W-:Y:S01]  /*5e00*/  ISETP.GT.AND P3, PT, R0.reuse, RZ, P0 ;  /* 0x000000ff0000720c */ /* 0x040fe20000764270 */
[----:B------:R-:W-:Y:S01]  /*5e10*/  @P2 STG.E.U16 desc[UR36][R6.64+0xc2], R75 ;  /* 0x0000c24b06002986 */ /* 0x000fe2000c101524 */
[C---:B------:R-:W-:Y:S02]  /*5e20*/  ISETP.GT.AND P4, PT, R0.reuse, 0x8, P4 ;  /* 0x000000080000780c */ /* 0x040fe40002784270 */
[----:B------:R-:W-:Y:S02]  /*5e30*/  F2FP.F16.F32.PACK_AB R77, RZ, R77 ;  /* 0x0000004dff4d723e */ /* 0x000fe400000000ff */
[----:B------:R-:W-:Y:S01]  /*5e40*/  F2FP.F16.F32.PACK_AB R78, RZ, R78 ;  /* 0x0000004eff4e723e */ /* 0x000fe200000000ff */
[----:B------:R-:W-:Y:S01]  /*5e50*/  @P5 STG.E.U16 desc[UR36][R4.64+0xd0], R76 ;  /* 0x0000d04c04005986 */ /* 0x000fe2000c101524 */
[----:B------:R-:W-:Y:S02]  /*5e60*/  ISETP.GT.AND P5, PT, R0, 0x8, P0 ;  /* 0x000000080000780c */ /* 0x000fe400007a4270 */
[----:B------:R-:W-:-:S02]  /*5e70*/  F2FP.F16.F32.PACK_AB R79, RZ, R79 ;  /* 0x0000004fff4f723e */ /* 0x000fc400000000ff */
[C---:B------:R-:W-:Y:S01]  /*5e80*/  ISETP.GT.AND P2, PT, R3.reuse, 0x71, PT ;  /* 0x000000710300780c */ /* 0x040fe20003f44270 */
[----:B------:R-:W-:Y:S01]  /*5e90*/  @P3 STG.E.U16 desc[UR36][R4.64+0xd2], R77 ;  /* 0x0000d24d04003986 */ /* 0x000fe2000c101524 */
[----:B------:R-:W-:Y:S02]  /*5ea0*/  ISETP.GT.AND P3, PT, R3, 0x70, PT ;  /* 0x000000700300780c */ /* 0x000fe40003f64270 */
[----:B------:R-:W-:Y:S01]  /*5eb0*/  F2FP.F16.F32.PACK_AB R80, RZ, R80 ;  /* 0x00000050ff50723e */ /* 0x000fe200000000ff */
[----:B------:R-:W-:Y:S01]  /*5ec0*/  @P4 STG.E.U16 desc[UR36][R6.64+0xd0], R78 ;  /* 0x0000d04e06004986 */ /* 0x000fe2000c101524 */
[C---:B------:R-:W-:Y:S02]  /*5ed0*/  ISETP.GT.AND P4, PT, R0.reuse, RZ, P2 ;  /* 0x000000ff0000720c */ /* 0x040fe40001784270 */
[----:B------:R-:W-:Y:S01]  /*5ee0*/  F2FP.F16.F32.PACK_AB R81, RZ, R81 ;  /* 0x00000051ff51723e */ /* 0x000fe200000000ff */
[----:B------:R-:W-:Y:S01]  /*5ef0*/  @P5 STG.E.U16 desc[UR36][R6.64+0xd2], R79 ;  /* 0x0000d24f06005986 */ /* 0x000fe2000c101524 */
[----:B------:R-:W-:-:S02]  /*5f00*/  ISETP.GT.AND P5, PT, R0, RZ, P3 ;  /* 0x000000ff0000720c */ /* 0x000fc40001fa4270 */
[C---:B------:R-:W-:Y:S02]  /*5f10*/  ISETP.GT.AND P1, PT, R3.reuse, 0x78, PT ;  /* 0x000000780300780c */ /* 0x040fe40003f24270 */
[----:B------:R-:W-:Y:S02]  /*5f20*/  ISETP.GT.AND P0, PT, R3, 0x79, PT ;  /* 0x000000790300780c */ /* 0x000fe40003f04270 */
[C---:B------:R-:W-:Y:S02]  /*5f30*/  ISETP.GT.AND P3, PT, R0.reuse, 0x8, P3 ;  /* 0x000000080000780c */ /* 0x040fe40001f64270 */
[C---:B------:R-:W-:Y:S02]  /*5f40*/  ISETP.GT.AND P2, PT, R0.reuse, 0x8, P2 ;  /* 0x000000080000780c */ /* 0x040fe40001744270 */
[----:B------:R-:W-:Y:S02]  /*5f50*/  F2FP.F16.F32.PACK_AB R82, RZ, R82 ;  /* 0x00000052ff52723e */ /* 0x000fe400000000ff */
[----:B------:R-:W-:Y:S01]  /*5f60*/  F2FP.F16.F32.PACK_AB R83, RZ, R83 ;  /* 0x00000053ff53723e */ /* 0x000fe200000000ff */
[----:B------:R-:W-:Y:S01]  /*5f70*/  @P5 STG.E.U16 desc[UR36][R4.64+0xe0], R80 ;  /* 0x0000e05004005986 */ /* 0x000fe2000c101524 */
[----:B------:R-:W-:-:S02]  /*5f80*/  ISETP.GT.AND P5, PT, R0, RZ, P0 ;  /* 0x000000ff0000720c */ /* 0x000fc400007a4270 */
[C---:B------:R-:W-:Y:S01]  /*5f90*/  ISETP.GT.AND P0, PT, R0.reuse, 0x8, P0 ;  /* 0x000000080000780c */ /* 0x040fe20000704270 */
[----:B------:R-:W-:Y:S01]  /*5fa0*/  @P4 STG.E.U16 desc[UR36][R4.64+0xe2], R81 ;  /* 0x0000e25104004986 */ /* 0x000fe2000c101524 */
[C---:B------:R-:W-:Y:S02]  /*5fb0*/  ISETP.GT.AND P4, PT, R0.reuse, RZ, P1 ;  /* 0x000000ff0000720c */ /* 0x040fe40000f84270 */
[----:B------:R-:W-:Y:S01]  /*5fc0*/  ISETP.GT.AND P1, PT, R0, 0x8, P1 ;  /* 0x000000080000780c */ /* 0x000fe20000f24270 */
[----:B------:R-:W-:Y:S01]  /*5fd0*/  @P3 STG.E.U16 desc[UR36][R6.64+0xe0], R82 ;  /* 0x0000e05206003986 */ /* 0x000fe2000c101524 */
[----:B------:R-:W-:Y:S02]  /*5fe0*/  F2FP.F16.F32.PACK_AB R84, RZ, R84 ;  /* 0x00000054ff54723e */ /* 0x000fe400000000ff */
[----:B------:R-:W-:Y:S01]  /*5ff0*/  F2FP.F16.F32.PACK_AB R85, RZ, R85 ;  /* 0x00000055ff55723e */ /* 0x000fe200000000ff */
[----:B------:R-:W-:Y:S01]  /*6000*/  @P2 STG.E.U16 desc[UR36][R6.64+0xe2], R83 ;  /* 0x0000e25306002986 */ /* 0x000fe2000c101524 */
[----:B------:R-:W-:-:S02]  /*6010*/  F2FP.F16.F32.PACK_AB R86, RZ, R86 ;  /* 0x00000056ff56723e */ /* 0x000fc400000000ff */
[----:B------:R-:W-:-:S03]  /*6020*/  F2FP.F16.F32.PACK_AB R87, RZ, R87 ;  /* 0x00000057ff57723e */ /* 0x000fc600000000ff */
[----:B------:R-:W-:Y:S04]  /*6030*/  @P4 STG.E.U16 desc[UR36][R4.64+0xf0], R84 ;  /* 0x0000f05404004986 */ /* 0x000fe8000c101524 */
[----:B------:R0:W-:Y:S02]  /*6040*/  @P5 STG.E.U16 desc[UR36][R4.64+0xf2], R85 ;  /* 0x0000f25504005986 */ /* 0x0001e4000c101524 */
[----:B0-----:R-:W-:Y:S02]  /*6050*/  @P1 IMAD.MOV.U32 R4, RZ, RZ, R6 ;  /* 0x000000ffff041224 */ /* 0x001fe400078e0006 */
[----:B------:R-:W-:-:S05]  /*6060*/  @P1 IMAD.MOV.U32 R5, RZ, RZ, R7 ;  /* 0x000000ffff051224 */ /* 0x000fca00078e0007 */
[----:B------:R0:W-:Y:S04]  /*6070*/  @P1 STG.E.U16 desc[UR36][R4.64+0xf0], R86 ;  /* 0x0000f05604001986 */ /* 0x0001e8000c101524 */
[----:B------:R0:W-:Y:S02]  /*6080*/  @P0 STG.E.U16 desc[UR36][R6.64+0xf2], R87 ;  /* 0x0000f25706000986 */ /* 0x0001e4000c101524 */
.L_x_158:
[----:B------:R-:W-:Y:S05]  /*6090*/  BSYNC B0 ;  /* 0x0000000000007941 */ /* 0x000fea0003800000 */
.L_x_32:
[----:B0-----:R-:W2:Y:S01]  /*60a0*/  LDL.64 R4, [R1] ;  /* 0x0000000001047983 */ /* 0x001ea20000100a00 */
[----:B------:R-:W-:Y:S01]  /*60b0*/  ULDC.64 UR4, c[0x0][0x650] ;  /* 0x0001940000047ab9 */ /* 0x000fe20000000a00 */
[----:B------:R-:W-:Y:S02]  /*60c0*/  IMAD.U32 R0, RZ, RZ, UR44 ;  /* 0x0000002cff007e24 */ /* 0x000fe4000f8e00ff */
[----:B------:R-:W-:Y:S02]  /*60d0*/  IMAD.MOV.U32 R22, RZ, RZ, -0x1 ;  /* 0xffffffffff167424 */ /* 0x000fe400078e00ff */
[----:B------:R0:W-:Y:S01]  /*60e0*/  SYNCS.ARRIVE.TRANS64.A1T0 RZ, [R0+UR46], RZ ;  /* 0x000000ff00ff79a7 */ /* 0x0001e2000810002e */
[----:B-----5:R-:W-:Y:S02]  /*60f0*/  IMAD.MOV.U32 R18, RZ, RZ, -0x1 ;  /* 0xffffffffff127424 */ /* 0x020fe400078e00ff */
[----:B------:R-:W-:Y:S01]  /*6100*/  IMAD.MOV.U32 R19, RZ, RZ, -0x1 ;  /* 0xffffffffff137424 */ /* 0x000fe200078e00ff */
[----:B0-----:R-:W-:-:S02]  /*6110*/  PRMT R0, RZ, 0x7610, R0 ;  /* 0x00007610ff007816 */ /* 0x001fc40000000000 */
[----:B--2---:R-:W-:-:S05]  /*6120*/  LEA R16, P0, R4, R16, 0x1 ;  /* 0x0000001004107211 */ /* 0x004fca00078008ff */
[----:B------:R-:W-:Y:S01]  /*6130*/  IMAD.X R17, R98, 0x1, R17, P0 ;  /* 0x0000000162117824 */ /* 0x000fe200000e0611 */
[----:B------:R-:W-:-:S04]  /*6140*/  ISETP.GE.U32.AND P0, PT, R16, UR4, PT ;  /* 0x0000000410007c0c */ /* 0x000fc8000bf06070 */
[----:B------:R-:W-:-:S13]  /*6150*/  ISETP.GE.U32.AND.EX P0, PT, R17, UR5, PT, P0 ;  /* 0x0000000511007c0c */ /* 0x000fda000bf06100 */
[----:B------:R-:W-:Y:S05]  /*6160*/  @P0 BRA `(.L_x_159) ;  /* 0x00000004004c0947 */ /* 0x000fea0003800000 */
[----:B-1----:R-:W0:Y:S01]  /*6170*/  LDC.64 R10, c[0x0][0x628] ;  /* 0x00018a00ff0a7b82 */ /* 0x002e220000000a00 */
[----:B------:R-:W1:Y:S01]  /*6180*/  S2R R12, SR_CTAID.X ;  /* 0x00000000000c7919 */ /* 0x000e620000002500 */
[----:B------:R-:W-:Y:S02]  /*6190*/  IMAD.MOV.U32 R8, RZ, RZ, R16 ;  /* 0x000000ffff087224 */ /* 0x000fe400078e0010 */
[----:B------:R-:W-:Y:S01]  /*61a0*/  IMAD.MOV.U32 R9, RZ, RZ, R17 ;  /* 0x000000ffff097224 */ /* 0x000fe200078e0011 */
[----:B------:R-:W2:Y:S03]  /*61b0*/  S2R R18, SR_CTAID.Y ;  /* 0x0000000000127919 */ /* 0x000ea60000002600 */
[----:B------:R-:W1:Y:S08]  /*61c0*/  LDC R0, c[0x0][0x630] ;  /* 0x00018c00ff007b82 */ /* 0x000e700000000800 */
[----:B------:R-:W1:Y:S01]  /*61d0*/  LDC.64 R14, c[0x0][0x620] ;  /* 0x00018800ff0e7b82 */ /* 0x000e620000000a00 */
[----:B0-----:R-:W-:-:S04]  /*61e0*/  ISETP.NE.U32.AND P0, PT, R10, RZ, PT ;  /* 0x000000ff0a00720c */ /* 0x001fc80003f05070 */
[----:B------:R-:W-:-:S13]  /*61f0*/  ISETP.NE.AND.EX P0, PT, R11, RZ, PT, P0 ;  /* 0x000000ff0b00720c */ /* 0x000fda0003f05300 */
[----:B-12---:R-:W-:Y:S05]  /*6200*/  @!P0 BRA `(.L_x_160) ;  /* 0x0000000000288947 */ /* 0x006fea0003800000 */
[----:B------:R-:W0:Y:S02]  /*6210*/  LDC R3, c[0x0][0x634] ;  /* 0x00018d00ff037b82 */ /* 0x000e240000000800 */
[----:B0-----:R-:W-:-:S05]  /*6220*/  IADD3 R3, P0, R16, R3, RZ ;  /* 0x0000000310037210 */ /* 0x001fca0007f1e0ff */
[----:B------:R-:W-:-:S04]  /*6230*/  IMAD.X R13, RZ, RZ, R17, P0 ;  /* 0x000000ffff0d7224 */ /* 0x000fc800000e0611 */
[----:B------:R-:W-:-:S04]  /*6240*/  IMAD.WIDE.U32 R4, R13, R10, RZ ;  /* 0x0000000a0d047225 */ /* 0x000fc800078e00ff */
[----:B---34-:R-:W-:-:S04]  /*6250*/  IMAD.WIDE.U32 R6, P0, R3, R11, R4 ;  /* 0x0000000b03067225 */ /* 0x018fc80007800004 */
[----:B------:R-:W-:-:S04]  /*6260*/  IMAD.WIDE.U32 R4, R3, R10, RZ ;  /* 0x0000000a03047225 */ /* 0x000fc800078e00ff */
[----:B------:R-:W-:Y:S01]  /*6270*/  IMAD.X R9, RZ, RZ, RZ, P0 ;  /* 0x000000ffff097224 */ /* 0x000fe200000e06ff */
[----:B------:R-:W-:Y:S01]  /*6280*/  IADD3 RZ, P0, R5, R6, RZ ;  /* 0x0000000605ff7210 */ /* 0x000fe20007f1e0ff */
[----:B------:R-:W-:-:S04]  /*6290*/  IMAD.MOV.U32 R8, RZ, RZ, R7 ;  /* 0x000000ffff087224 */ /* 0x000fc800078e0007 */
[----:B------:R-:W-:-:S08]  /*62a0*/  IMAD.WIDE.U32.X R8, R13, R11, R8, P0 ;  /* 0x0000000b0d087225 */ /* 0x000fd000000e0408 */
.L_x_160:
[-CC-:B------:R-:W-:Y:S01]  /*62b0*/  SHF.R.U64 R19, R8, R0.reuse, R9.reuse ;  /* 0x0000000008137219 */ /* 0x180fe20000001209 */
[----:B------:R-:W0:Y:S01]  /*62c0*/  LDC.64 R24, c[0x0][0x640] ;  /* 0x00019000ff187b82 */ /* 0x000e220000000a00 */
[----:B------:R-:W-:Y:S01]  /*62d0*/  SHF.R.U32.HI R0, RZ, R0, R9 ;  /* 0x00000000ff007219 */ /* 0x000fe20000011609 */
[----:B------:R-:W-:Y:S01]  /*62e0*/  ULDC UR4, c[0x0][0x150] ;  /* 0x0000540000047ab9 */ /* 0x000fe20000000800 */
[----:B------:R-:W-:Y:S02]  /*62f0*/  IADD3 R3, P0, RZ, -R19, RZ ;  /* 0x80000013ff037210 */ /* 0x000fe40007f1e0ff */
[----:B---34-:R-:W-:-:S03]  /*6300*/  I2FP.F32.U32 R7, R12 ;  /* 0x0000000c00077245 */ /* 0x018fc60000201000 */
[----:B------:R-:W1:Y:S01]  /*6310*/  LDC R6, c[0x0][0x618] ;  /* 0x00018600ff067b82 */ /* 0x000e620000000800 */
[----:B------:R-:W-:Y:S02]  /*6320*/  IMAD.X R5, RZ, RZ, ~R0, P0 ;  /* 0x000000ffff057224 */ /* 0x000fe400000e0e00 */
[----:B------:R-:W-:Y:S01]  /*6330*/  FMUL R7, R7, UR4 ;  /* 0x0000000407077c20 */ /* 0x000fe20008400000 */
[----:B------:R-:W-:Y:S01]  /*6340*/  ULDC UR4, c[0x0][0x154] ;  /* 0x0000550000047ab9 */ /* 0x000fe20000000800 */
[-C--:B------:R-:W-:Y:S02]  /*6350*/  IMAD R0, R5, R14.reuse, RZ ;  /* 0x0000000e05007224 */ /* 0x080fe400078e02ff */
[C---:B------:R-:W-:Y:S01]  /*6360*/  IMAD.WIDE.U32 R4, R3.reuse, R14, R16 ;  /* 0x0000000e03047225 */ /* 0x040fe200078e0010 */
[----:B------:R-:W2:Y:S01]  /*6370*/  LDC R8, c[0x0][0x608] ;  /* 0x00018200ff087b82 */ /* 0x000ea20000000800 */
[----:B------:R-:W3:Y:S02]  /*6380*/  F2I.U32.TRUNC.NTZ R7, R7 ;  /* 0x0000000700077305 */ /* 0x000ee4000020f000 */
[----:B------:R-:W-:Y:S01]  /*6390*/  IMAD R3, R3, R15, R0 ;  /* 0x0000000f03037224 */ /* 0x000fe200078e0200 */
[----:B------:R-:W-:-:S03]  /*63a0*/  I2FP.F32.U32 R0, R18 ;  /* 0x0000001200007245 */ /* 0x000fc60000201000 */
[----:B------:R-:W-:Y:S01]  /*63b0*/  IMAD.IADD R3, R5, 0x1, R3 ;  /* 0x0000000105037824 */ /* 0x000fe200078e0203 */
[----:B------:R-:W4:Y:S01]  /*63c0*/  LDC R11, c[0x0][0x658] ;  /* 0x00019600ff0b7b82 */ /* 0x000f220000000800 */
[----:B0-----:R-:W-:-:S04]  /*63d0*/  ISETP.NE.U32.AND P0, PT, R24, RZ, PT ;  /* 0x000000ff1800720c */ /* 0x001fc80003f05070 */
[----:B------:R-:W-:-:S03]  /*63e0*/  ISETP.NE.AND.EX P0, PT, R25, RZ, PT, P0 ;  /* 0x000000ff1900720c */ /* 0x000fc60003f05300 */
[----:B------:R-:W0:Y:S01]  /*63f0*/  LDC R9, c[0x0][0x144] ;  /* 0x00005100ff097b82 */ /* 0x000e220000000800 */
[-C--:B-1----:R-:W-:Y:S01]  /*6400*/  SHF.R.U64 R10, R4, R6.reuse, R3 ;  /* 0x00000006040a7219 */ /* 0x082fe20000001203 */
[----:B---3--:R-:W-:Y:S01]  /*6410*/  IMAD.MOV R7, RZ, RZ, -R7 ;  /* 0x000000ffff077224 */ /* 0x008fe200078e0a07 */
[----:B------:R-:W-:Y:S01]  /*6420*/  SHF.R.U32.HI R3, RZ, R6, R3 ;  /* 0x00000006ff037219 */ /* 0x000fe20000011603 */
[----:B------:R-:W-:-:S04]  /*6430*/  FMUL R6, R0, UR4 ;  /* 0x0000000400067c20 */ /* 0x000fc80008400000 */
[----:B------:R-:W1:Y:S01]  /*6440*/  LDC R21, c[0x0][0x148] ;  /* 0x00005200ff157b82 */ /* 0x000e620000000800 */
[----:B------:R3:W0:Y:S01]  /*6450*/  F2I.U32.TRUNC.NTZ R14, R6 ;  /* 0x00000006000e7305 */ /* 0x000622000020f000 */
[-CC-:B--2---:R-:W-:Y:S02]  /*6460*/  SHF.R.U64 R13, R10, R8.reuse, R3.reuse ;  /* 0x000000080a0d7219 */ /* 0x184fe40000001203 */
[----:B------:R-:W-:-:S04]  /*6470*/  SHF.R.U32.HI R0, RZ, R8, R3 ;  /* 0x00000008ff007219 */ /* 0x000fc80000011603 */
[----:B------:R-:W2:Y:S01]  /*6480*/  LDC R20, c[0x0][0x648] ;  /* 0x00019200ff147b82 */ /* 0x000ea20000000800 */
[-CC-:B----4-:R-:W-:Y:S02]  /*6490*/  SHF.R.U64 R15, R13, R11.reuse, R0.reuse ;  /* 0x0000000b0d0f7219 */ /* 0x190fe40000001200 */
[----:B------:R-:W-:-:S03]  /*64a0*/  SHF.R.U32.HI R5, RZ, R11, R0 ;  /* 0x0000000bff057219 */ /* 0x000fc60000011600 */
[----:B------:R-:W-:Y:S02]  /*64b0*/  IMAD.MOV.U32 R4, RZ, RZ, R15 ;  /* 0x000000ffff047224 */ /* 0x000fe400078e000f */
[----:B------:R-:W4:Y:S01]  /*64c0*/  LDC R26, c[0x0][0x638] ;  /* 0x00018e00ff1a7b82 */ /* 0x000f220000000800 */
[----:B0-----:R-:W-:-:S07]  /*64d0*/  IMAD R22, R9, R7, R12 ;  /* 0x0000000709167224 */ /* 0x001fce00078e020c */
[----:B------:R-:W0:Y:S08]  /*64e0*/  LDC R27, c[0x0][0x610] ;  /* 0x00018400ff1b7b82 */ /* 0x000e300000000800 */
[----:B------:R-:W0:Y:S01]  /*64f0*/  LDC R28, c[0x0][0x600] ;  /* 0x00018000ff1c7b82 */ /* 0x000e220000000800 */
[----:B-123--:R-:W-:Y:S05]  /*6500*/  @!P0 BRA `(.L_x_161) ;  /* 0x0000000000288947 */ /* 0x00efea0003800000 */
[----:B------:R-:W1:Y:S02]  /*6510*/  LDC R0, c[0x0][0x64c] ;  /* 0x00019300ff007b82 */ /* 0x000e640000000800 */
[----:B-1----:R-:W-:-:S05]  /*6520*/  IADD3 R3, P0, R15, R0, RZ ;  /* 0x000000000f037210 */ /* 0x002fca0007f1e0ff */
        /* <DEDUP_REMOVED lines=8> */
.L_x_161:
[----:B------:R-:W-:Y:S01]  /*65b0*/  ISETP.NE.AND P0, PT, R2, 0x1, PT ;  /* 0x000000010200780c */ /* 0x000fe20003f05270 */
[----:B------:R-:W-:Y:S01]  /*65c0*/  IMAD.MOV R14, RZ, RZ, -R14 ;  /* 0x000000ffff0e7224 */ /* 0x000fe200078e0a0e */
[----:B------:R-:W-:Y:S02]  /*65d0*/  SHF.R.U64 R0, R4, R20, R5 ;  /* 0x0000001404007219 */ /* 0x000fe40000001205 */
[----:B------:R-:W-:Y:S02]  /*65e0*/  LOP3.LUT R3, R13, R100, RZ, 0xc0, !PT ;  /* 0x000000640d037212 */ /* 0x000fe400078ec0ff */
[----:B------:R-:W-:Y:S01]  /*65f0*/  LOP3.LUT R5, R10, R99, RZ, 0xc0, !PT ;  /* 0x000000630a057212 */ /* 0x000fe200078ec0ff */
[----:B------:R-:W-:Y:S02]  /*6600*/  IMAD.MOV R4, RZ, RZ, -R0 ;  /* 0x000000ffff047224 */ /* 0x000fe400078e0a00 */
[----:B------:R-:W-:Y:S02]  /*6610*/  IMAD R3, R96, R0, R3 ;  /* 0x0000000060037224 */ /* 0x000fe400078e0203 */
[----:B----4-:R-:W-:-:S02]  /*6620*/  IMAD R0, R4, R26, R15 ;  /* 0x0000001a04007224 */ /* 0x010fc400078e020f */
[----:B------:R-:W-:Y:S02]  /*6630*/  @P0 IMAD R22, R21, R14, R18 ;  /* 0x0000000e15160224 */ /* 0x000fe400078e0212 */
[----:B------:R-:W-:Y:S02]  /*6640*/  IMAD.MOV.U32 R4, RZ, RZ, 0x1 ;  /* 0x00000001ff047424 */ /* 0x000fe400078e00ff */
[----:B0-----:R-:W-:Y:S02]  /*6650*/  IMAD R22, R3, R27, R22 ;  /* 0x0000001b03167224 */ /* 0x001fe400078e0216 */
[----:B------:R-:W-:Y:S01]  /*6660*/  IMAD R3, R0, R28, R5 ;  /* 0x0000001c00037224 */ /* 0x000fe200078e0205 */
[----:B------:R-:W-:-:S04]  /*6670*/  PRMT R0, R4, 0x7610, R0 ;  /* 0x0000761004007816 */ /* 0x000fc80000000000 */
[----:B------:R-:W-:Y:S02]  /*6680*/  SEL R18, R3, R22, !P0 ;  /* 0x0000001603127207 */ /* 0x000fe40004000000 */
[----:B------:R-:W-:-:S07]  /*6690*/  SEL R22, R22, R3, !P0 ;  /* 0x0000000316167207 */ /* 0x000fce0004000000 */
.L_x_159:
[----:B------:R-:W-:Y:S01]  /*66a0*/  LOP3.LUT P0, RZ, R0, 0xff, RZ, 0xc0, !PT ;  /* 0x000000ff00ff7812 */ /* 0x000fe2000780c0ff */
[----:B------:R-:W-:Y:S01]  /*66b0*/  UIMAD.WIDE.U32 UR4, UR38, -0x55555555, URZ ;  /* 0xaaaaaaab260478a5 */ /* 0x000fe2000f8e003f */
[----:B------:R-:W-:-:S03]  /*66c0*/  LOP3.LUT R103, R103, 0x1, RZ, 0x3c, !PT ;  /* 0x0000000167677812 */ /* 0x000fc600078e3cff */
[----:B------:R-:W-:-:S04]  /*66d0*/  USHF.R.U32.HI UR4, URZ, 0x1, UR5 ;  /* 0x000000013f047899 */ /* 0x000fc80008011605 */
[----:B------:R-:W-:-:S04]  /*66e0*/  UIMAD UR38, UR4, -0x3, UR38 ;  /* 0xfffffffd042678a4 */ /* 0x000fc8000f8e0226 */
[----:B------:R-:W-:Y:S08]  /*66f0*/  @P0 BRA `(.L_x_162) ;  /* 0xffffffac00800947 */ /* 0x000ff0000383ffff */
[----:B------:R-:W-:Y:S05]  /*6700*/  EXIT ;  /* 0x000000000000794d */ /* 0x000fea0003800000 */
.L_x_13:
[----:B------:R-:W-:-:S08]  /*6710*/  ISETP.NE.AND P0, PT, R14, RZ, PT ;  /* 0x000000ff0e00720c */ /* 0x000fd00003f05270 */
[----:B0-----:R-:W0:-:S00]  /*6720*/  USETMAXREG.DEALLOC.CTAPOOL 0x28 ;  /* 0x00000028000079c8 */ /* 0x001e0000080e0500 */
[----:B------:R-:W-:Y:S05]  /*6730*/  @P0 EXIT ;  /* 0x000000000000094d */ /* 0x000fea0003800000 */
[----:B0-----:R-:W-:Y:S01]  /*6740*/  LOP3.LUT P0, RZ, R3, 0xff, RZ, 0xc0, !PT ;  /* 0x000000ff03ff7812 */ /* 0x001fe2000780c0ff */
[----:B------:R-:W-:Y:S02]  /*6750*/  IMAD.MOV.U32 R3, RZ, RZ, 0x1 ;  /* 0x00000001ff037424 */ /* 0x000fe400078e00ff */
[----:B------:R-:W-:-:S10]  /*6760*/  IMAD.MOV.U32 R8, RZ, RZ, RZ ;  /* 0x000000ffff087224 */ /* 0x000fd400078e00ff */
[----:B------:R-:W-:Y:S05]  /*6770*/  @!P0 BRA `(.L_x_163) ;  /* 0x0000000c000c8947 */ /* 0x000fea0003800000 */
[----:B------:R-:W-:Y:S01]  /*6780*/  LOP3.LUT P0, RZ, R4, 0x1f, RZ, 0xc0, !PT ;  /* 0x0000001f04ff7812 */ /* 0x000fe2000780c0ff */
[----:B------:R-:W-:Y:S01]  /*6790*/  ULDC UR5, c[0x0][0x658] ;  /* 0x0001960000057ab9 */ /* 0x000fe20000000800 */
[----:B------:R-:W-:Y:S01]  /*67a0*/  UMOV UR6, 0xffffffff ;  /* 0xffffffff00067882 */ /* 0x000fe20000000000 */
[----:B------:R-:W-:Y:S01]  /*67b0*/  BSSY B0, `(.L_x_163) ;  /* 0x00000bf000007945 */ /* 0x000fe20003800000 */
[----:B------:R-:W-:Y:S01]  /*67c0*/  USHF.L.U32 UR6, UR6, UR5, URZ ;  /* 0x0000000506067299 */ /* 0x000fe2000800063f */
[C---:B------:R-:W-:Y:S01]  /*67d0*/  ISETP.NE.AND P2, PT, R5.reuse, RZ, PT ;  /* 0x000000ff0500720c */ /* 0x040fe20003f45270 */
[----:B------:R-:W-:Y:S01]  /*67e0*/  IMAD.MOV.U32 R10, RZ, RZ, 0x1 ;  /* 0x00000001ff0a7424 */ /* 0x000fe200078e00ff */
[----:B------:R-:W-:Y:S01]  /*67f0*/  ISETP.NE.OR P0, PT, R5, RZ, !P0 ;  /* 0x000000ff0500720c */ /* 0x000fe20004705670 */
[----:B------:R-:W-:Y:S01]  /*6800*/  IMAD.MOV.U32 R3, RZ, RZ, 0x1 ;  /* 0x00000001ff037424 */ /* 0x000fe200078e00ff */
[----:B------:R-:W-:Y:S01]  /*6810*/  LOP3.LUT R9, R23, 0x2, RZ, 0xfc, !PT ;  /* 0x0000000217097812 */ /* 0x000fe200078efcff */
[----:B------:R-:W-:Y:S01]  /*6820*/  IMAD.MOV.U32 R8, RZ, RZ, RZ ;  /* 0x000000ffff087224 */ /* 0x000fe200078e00ff */
[----:B------:R-:W-:Y:S01]  /*6830*/  ULDC UR4, c[0x0][0x600] ;  /* 0x0001800000047ab9 */ /* 0x000fe20000000800 */
[----:B------:R-:W-:Y:S01]  /*6840*/  UMOV UR7, 0x1 ;  /* 0x0000000100077882 */ /* 0x000fe20000000000 */
[----:B------:R-:W-:-:S02]  /*6850*/  UIADD3 UR19, UR40, 0x1, URZ ;  /* 0x0000000128137890 */ /* 0x000fc4000fffe03f */
[----:B------:R-:W-:Y:S02]  /*6860*/  UIADD3 UR15, UR4, -0x1, URZ ;  /* 0xffffffff040f7890 */ /* 0x000fe4000fffe03f */
[----:B------:R-:W-:Y:S02]  /*6870*/  USHF.L.U32 UR17, UR7, UR5, URZ ;  /* 0x0000000507117299 */ /* 0x000fe4000800063f */
[----:B------:R-:W-:Y:S01]  /*6880*/  ULOP3.LUT UR16, URZ, UR6, URZ, 0x33, !UPT ;  /* 0x000000063f107292 */ /* 0x000fe2000f8e333f */
[----:B------:R-:W-:-:S11]  /*6890*/  ULDC.64 UR20, c[0x0][0x198] ;  /* 0x0000660000147ab9 */ /* 0x000fd60000000a00 */
.L_x_175:
[----:B------:R-:W-:-:S03]  /*68a0*/  UMOV UR4, 0xffffffff ;  /* 0xffffffff00047882 */ /* 0x000fc60000000000 */
[----:B------:R-:W-:Y:S05]  /*68b0*/  BRA.DIV UR4, `(.L_x_164) ;  /* 0x0000000e04b47947 */ /* 0x000fea000b800000 */
[----:B------:R-:W-:-:S13]  /*68c0*/  ELECT P6, URZ, PT ;  /* 0x00000000003f782f */ /* 0x000fda00038c0000 */
.L_x_187:
[----:B------:R-:W0:Y:S01]  /*68d0*/  LDC R4, c[0x0][0x28c] ;  /* 0x0000a300ff047b82 */ /* 0x000e220000000800 */
[----:B------:R-:W-:Y:S01]  /*68e0*/  BSSY B1, `(.L_x_165) ;  /* 0x0000037000017945 */ /* 0x000fe20003800000 */
[----:B0-----:R-:W-:-:S13]  /*68f0*/  ISETP.LT.OR P6, PT, R4, 0x1, !P6 ;  /* 0x000000010400780c */ /* 0x001fda00077c1670 */
[----:B------:R-:W-:Y:S05]  /*6900*/  @P6 BRA `(.L_x_166) ;  /* 0x0000000000d06947 */ /* 0x000fea0003800000 */
[----:B------:R-:W-:Y:S02]  /*6910*/  IMAD.SHL.U32 R18, R18, 0x80, RZ ;  /* 0x0000008012127824 */ /* 0x000fe400078e00ff */
[----:B------:R-:W-:Y:S02]  /*6920*/  IMAD.SHL.U32 R22, R22, 0x40, RZ ;  /* 0x0000004016167824 */ /* 0x000fe400078e00ff */
[----:B------:R-:W-:Y:S02]  /*6930*/  IMAD.MOV.U32 R13, RZ, RZ, RZ ;  /* 0x000000ffff0d7224 */ /* 0x000fe400078e00ff */
[----:B------:R-:W-:Y:S02]  /*6940*/  IMAD.U32 R14, RZ, RZ, UR19 ;  /* 0x00000013ff0e7e24 */ /* 0x000fe4000f8e00ff */
[----:B------:R-:W-:Y:S02]  /*6950*/  IMAD.MOV.U32 R4, RZ, RZ, R3 ;  /* 0x000000ffff047224 */ /* 0x000fe400078e0003 */
[----:B------:R-:W-:-:S07]  /*6960*/  IMAD.MOV.U32 R5, RZ, RZ, R8 ;  /* 0x000000ffff057224 */ /* 0x000fce00078e0008 */
.L_x_170:
[----:B------:R-:W0:Y:S01]  /*6970*/  S2R R7, SR_CgaCtaId ;  /* 0x0000000000077919 */ /* 0x000e220000008800 */
[----:B------:R-:W-:-:S04]  /*6980*/  MOV R6, 0x400 ;  /* 0x0000040000067802 */ /* 0x000fc80000000f00 */
[----:B0-----:R-:W-:Y:S02]  /*6990*/  LEA R12, R7, R6, 0x18 ;  /* 0x00000006070c7211 */ /* 0x001fe400078ec0ff */
[----:B------:R-:W-:Y:S01]  /*69a0*/  SHF.L.U32 R6, R4, 0x1f, RZ ;  /* 0x0000001f04067819 */ /* 0x000fe200000006ff */
[----:B------:R-:W0:Y:S02]  /*69b0*/  @!P2 LDC R7, c[0x0][0x500] ;  /* 0x00014000ff07ab82 */ /* 0x000e240000000800 */
[----:B------:R-:W-:-:S04]  /*69c0*/  IMAD R11, R5, 0x8, R12 ;  /* 0x00000008050b7824 */ /* 0x000fc800078e020c */
[----:B------:R-:W1:Y:S02]  /*69d0*/  SYNCS.PHASECHK.TRANS64.TRYWAIT P1, [R11+URZ+0x18], R6 ;  /* 0x000018060b0075a7 */ /* 0x000e64000802017f */
[----:B-1----:R-:W-:Y:S05]  /*69e0*/  @!P1 BRA `(.L_x_167) ;  /* 0x0000000c00889947 */ /* 0x002fea0003800000 */
.L_x_188:
[----:B-1----:R-:W-:Y:S01]  /*69f0*/  PRMT R6, R9, 0x9910, RZ ;  /* 0x0000991009067816 */ /* 0x002fe200000000ff */
[----:B0-----:R0:W-:Y:S03]  /*6a00*/  @!P2 SYNCS.ARRIVE.TRANS64 RZ, [R11+URZ], R7 ;  /* 0x000000070bffa9a7 */ /* 0x0011e6000800003f */
[----:B------:R-:W-:-:S13]  /*6a10*/  ISETP.NE.AND P1, PT, R6, 0x2, PT ;  /* 0x000000020600780c */ /* 0x000fda0003f25270 */
[----:B0-----:R-:W-:Y:S05]  /*6a20*/  @P1 BRA `(.L_x_168) ;  /* 0x0000000000041947 */ /* 0x001fea0003800000 */
[----:B------:R-:W-:Y:S01]  /*6a30*/  BPT.TRAP 0x1 ;  /* 0x000000040000795c */ /* 0x000fe20000300000 */
.L_x_168:
[----:B------:R-:W-:Y:S05]  /*6a40*/  @P0 BRA `(.L_x_169) ;  /* 0x0000000000040947 */ /* 0x000fea0003800000 */
[----:B------:R-:W-:Y:S01]  /*6a50*/  BPT.TRAP 0x1 ;  /* 0x000000040000795c */ /* 0x000fe20000300000 */
.L_x_169:
[--C-:B------:R-:W-:Y:S01]  /*6a60*/  IMAD R6, R5, 0x2000, R12.reuse ;  /* 0x0000200005067824 */ /* 0x100fe200078e020c */
[----:B------:R-:W-:Y:S01]  /*6a70*/  R2UR UR9, R11 ;  /* 0x000000000b0972ca */ /* 0x000fe200000e0000 */
[C---:B------:R-:W-:Y:S01]  /*6a80*/  IMAD R12, R5.reuse, 0x4000, R12 ;  /* 0x00004000050c7824 */ /* 0x040fe200078e020c */
[----:B------:R-:W-:Y:S01]  /*6a90*/  UIADD3 UR4, UP0, UR20, 0xf0, URZ ;  /* 0x000000f014047890 */ /* 0x000fe2000ff1e03f */
[----:B------:R-:W-:Y:S01]  /*6aa0*/  VIADD R14, R14, 0xffffffff ;  /* 0xffffffff0e0e7836 */ /* 0x000fe20000000000 */
[----:B------:R-:W-:Y:S01]  /*6ab0*/  R2UR UR5, R6 ;  /* 0x00000000060572ca */ /* 0x000fe200000e0000 */
[----:B------:R-:W-:Y:S01]  /*6ac0*/  UIADD3 UR22, UP1, UR20, 0x1f0, URZ ;  /* 0x000001f014167890 */ /* 0x000fe2000ff3e03f */
[----:B------:R-:W-:Y:S01]  /*6ad0*/  R2UR UR8, R12 ;  /* 0x000000000c0872ca */ /* 0x000fe200000e0000 */
[----:B------:R-:W-:Y:S01]  /*6ae0*/  VIADD R5, R5, 0x1 ;  /* 0x0000000105057836 */ /* 0x000fe20000000000 */
[----:B------:R-:W-:Y:S01]  /*6af0*/  R2UR UR11, R22 ;  /* 0x00000000160b72ca */ /* 0x000fe200000e0000 */
[----:B------:R-:W-:Y:S01]  /*6b00*/  UIADD3.X UR23, URZ, UR21, URZ, UP1, !UPT ;  /* 0x000000153f177290 */ /* 0x000fe20008ffe43f */
[----:B------:R-:W-:Y:S01]  /*6b10*/  R2UR UR10, R13 ;  /* 0x000000000d0a72ca */ /* 0x000fe200000e0000 */
[----:B------:R-:W-:Y:S01]  /*6b20*/  UMOV UR6, 0x0 ;  /* 0x0000000000067882 */ /* 0x000fe20000000000 */
[----:B------:R-:W-:Y:S01]  /*6b30*/  R2UR UR12, R19 ;  /* 0x00000000130c72ca */ /* 0x000fe200000e0000 */
[----:B------:R-:W-:Y:S01]  /*6b40*/  UMOV UR7, 0x10000000 ;  /* 0x1000000000077882 */ /* 0x000fe20000000000 */
[----:B------:R-:W-:Y:S01]  /*6b50*/  R2UR UR18, R18 ;  /* 0x00000000121272ca */ /* 0x000fe200000e0000 */
[----:B------:R-:W-:Y:S01]  /*6b60*/  VIADD R13, R13, 0x40 ;  /* 0x000000400d0d7836 */ /* 0x000fe20000000000 */
[----:B------:R-:W-:Y:S01]  /*6b70*/  ISETP.GT.AND P3, PT, R14, 0x1, PT ;  /* 0x000000010e00780c */ /* 0x000fe20003f64270 */
[----:B------:R-:W-:Y:S01]  /*6b80*/  UIADD3 UR13, UR5, 0x100, URZ ;  /* 0x00000100050d7890 */ /* 0x000fe2000fffe03f */
[----:B------:R-:W-:Y:S01]  /*6b90*/  ISETP.NE.AND P1, PT, R5, 0x3, PT ;  /* 0x000000030500780c */ /* 0x000fe20003f25270 */
[----:B------:R-:W-:-:S02]  /*6ba0*/  UIADD3.X UR5, URZ, UR21, URZ, UP0, !UPT ;  /* 0x000000153f057290 */ /* 0x000fc400087fe43f */
[----:B------:R-:W-:Y:S01]  /*6bb0*/  UIADD3 UR14, UR8, 0x6100, URZ ;  /* 0x00006100080e7890 */ /* 0x000fe2000fffe03f */
[----:B------:R-:W-:Y:S02]  /*6bc0*/  SEL R7, RZ, 0x1, P1 ;  /* 0x00000001ff077807 */ /* 0x000fe40000800000 */
[----:B------:R-:W-:Y:S01]  /*6bd0*/  UMOV UR8, UR13 ;  /* 0x0000000d00087c82 */ /* 0x000fe20008000000 */
[----:B------:R-:W-:Y:S02]  /*6be0*/  SEL R5, R5, RZ, P1 ;  /* 0x000000ff05057207 */ /* 0x000fe40000800000 */
[----:B------:R-:W-:Y:S01]  /*6bf0*/  LOP3.LUT R4, R4, R7, RZ, 0x3c, !PT ;  /* 0x0000000704047212 */ /* 0x000fe200078e3cff */
[----:B------:R0:W-:Y:S02]  /*6c00*/  UTMALDG.3D [UR8], [UR4], desc[UR6] ;  /* 0x00000608040075b4 */ /* 0x0001e40008011000 */
[----:B0-----:R-:W-:Y:S01]  /*6c10*/  UMOV UR8, UR14 ;  /* 0x0000000e00087c82 */ /* 0x001fe20008000000 */
[----:B------:R-:W-:-:S02]  /*6c20*/  UMOV UR11, UR18 ;  /* 0x00000012000b7c82 */ /* 0x000fc40008000000 */
[----:B------:R0:W-:Y:S02]  /*6c30*/  UTMALDG.3D [UR8], [UR22], desc[UR6] ;  /* 0x00000608160075b4 */ /* 0x0001e40008011000 */
[----:B0-----:R-:W-:Y:S05]  /*6c40*/  @P3 BRA `(.L_x_170) ;  /* 0xfffffffc00483947 */ /* 0x001fea000383ffff */
.L_x_166:
[----:B------:R-:W-:Y:S05]  /*6c50*/  BSYNC B1 ;  /* 0x0000000000017941 */ /* 0x000fea0003800000 */
.L_x_165:
[----:B------:R-:W2:Y:S01]  /*6c60*/  LDL.64 R20, [R1] ;  /* 0x0000000001147983 */ /* 0x000ea20000100a00 */
[----:B------:R-:W-:Y:S01]  /*6c70*/  LOP3.LUT P4, RZ, R10, 0xff, RZ, 0xc0, !PT ;  /* 0x000000ff0aff7812 */ /* 0x000fe2000788c0ff */
[----:B------:R-:W-:Y:S01]  /*6c80*/  VIADD R7, R8, UR40 ;  /* 0x0000002808077c36 */ /* 0x000fe20008000000 */
[----:B------:R-:W-:Y:S01]  /*6c90*/  ULDC.64 UR4, c[0x0][0x650] ;  /* 0x0001940000047ab9 */ /* 0x000fe20000000a00 */
[----:B------:R-:W-:Y:S01]  /*6ca0*/  IMAD.U32 R8, RZ, RZ, UR40 ;  /* 0x00000028ff087e24 */ /* 0x000fe2000f8e00ff */
[----:B------:R-:W-:Y:S01]  /*6cb0*/  UISETP.GE.U32.AND UP0, UPT, UR40, 0x3, UPT ;  /* 0x000000032800788c */ /* 0x000fe2000bf06070 */
[----:B------:R-:W-:Y:S01]  /*6cc0*/  BSSY B1, `(.L_x_171) ;  /* 0x000006b000017945 */ /* 0x000fe20003800000 */
[----:B------:R-:W-:Y:S01]  /*6cd0*/  ISETP.GT.U32.AND P1, PT, R7, 0x2, PT ;  /* 0x000000020700780c */ /* 0x000fe20003f24070 */
[----:B------:R-:W-:Y:S01]  /*6ce0*/  IMAD.MOV.U32 R22, RZ, RZ, -0x1 ;  /* 0xffffffffff167424 */ /* 0x000fe200078e00ff */
[----:B------:R-:W-:Y:S01]  /*6cf0*/  PRMT R10, RZ, 0x7610, R10 ;  /* 0x00007610ff0a7816 */ /* 0x000fe2000000000a */
[----:B------:R-:W-:Y:S01]  /*6d00*/  IMAD.MOV.U32 R18, RZ, RZ, -0x1 ;  /* 0xffffffffff127424 */ /* 0x000fe200078e00ff */
[----:B------:R-:W-:Y:S01]  /*6d10*/  ISETP.LT.U32.AND P1, PT, R8, 0x3, P1 ;  /* 0x000000030800780c */ /* 0x000fe20000f21070 */
[----:B------:R-:W-:Y:S01]  /*6d20*/  IMAD.MOV.U32 R19, RZ, RZ, -0x1 ;  /* 0xffffffffff137424 */ /* 0x000fe200078e00ff */
[----:B------:R-:W-:Y:S01]  /*6d30*/  PLOP3.LUT P3, PT, PT, PT, UP0, 0x80, 0x0 ;  /* 0x000000000000781c */ /* 0x000fe20003f6f008 */
[----:B------:R-:W0:Y:S01]  /*6d40*/  @P4 S2R R5, SR_CgaCtaId ;  /* 0x0000000000054919 */ /* 0x000e220000008800 */
[----:B------:R-:W-:-:S04]  /*6d50*/  @P4 MOV R4, 0x400 ;  /* 0x0000040000044802 */ /* 0x000fc80000000f00 */
[----:B0-----:R-:W-:Y:S01]  /*6d60*/  @P4 LEA R6, R5, R4, 0x18 ;  /* 0x0000000405064211 */ /* 0x001fe200078ec0ff */
[----:B------:R-:W-:Y:S01]  /*6d70*/  IMAD.WIDE.U32 R4, R7, -0x55555555, RZ ;  /* 0xaaaaaaab07047825 */ /* 0x000fe200078e00ff */
[----:B------:R-:W-:Y:S02]  /*6d80*/  SEL R4, RZ, 0x1, !P1 ;  /* 0x00000001ff047807 */ /* 0x000fe40004800000 */
[----:B------:R0:W-:Y:S02]  /*6d90*/  @P4 SYNCS.ARRIVE.TRANS64.A1T0 RZ, [R6+URZ+0x68], RZ ;  /* 0x000068ff06ff49a7 */ /* 0x0001e4000810003f */
[----:B------:R-:W-:Y:S02]  /*6da0*/  LOP3.LUT R3, R3, R4, RZ, 0x3c, !PT ;  /* 0x0000000403037212 */ /* 0x000fe400078e3cff */
[----:B------:R-:W-:Y:S02]  /*6db0*/  PRMT R4, RZ, 0x7610, R4 ;  /* 0x00007610ff047816 */ /* 0x000fe40000000004 */
[----:B0-----:R-:W-:-:S04]  /*6dc0*/  SHF.R.U32.HI R6, RZ, 0x1, R5 ;  /* 0x00000001ff067819 */ /* 0x001fc80000011605 */
[----:B------:R-:W-:Y:S01]  /*6dd0*/  @P3 LOP3.LUT R3, R3, 0x1, R6, 0x78, !PT ;  /* 0x0000000103033812 */ /* 0x000fe200078e7806 */
[----:B------:R-:W-:Y:S01]  /*6de0*/  IMAD R8, R6, -0x3, R7 ;  /* 0xfffffffd06087824 */ /* 0x000fe200078e0207 */
[----:B--2---:R-:W-:-:S04]  /*6df0*/  IADD3 R16, P4, R16, R20, RZ ;  /* 0x0000001410107210 */ /* 0x004fc80007f9e0ff */
[----:B------:R-:W-:Y:S01]  /*6e00*/  ISETP.GE.U32.AND P1, PT, R16, UR4, PT ;  /* 0x0000000410007c0c */ /* 0x000fe2000bf26070 */
[----:B------:R-:W-:-:S05]  /*6e10*/  IMAD.X R17, R17, 0x1, R0, P4 ;  /* 0x0000000111117824 */ /* 0x000fca00020e0600 */
[----:B------:R-:W-:-:S13]  /*6e20*/  ISETP.GE.U32.AND.EX P1, PT, R17, UR5, PT, P1 ;  /* 0x0000000511007c0c */ /* 0x000fda000bf26110 */
[----:B------:R-:W-:Y:S05]  /*6e30*/  @P1 BRA `(.L_x_172) ;  /* 0x00000004004c1947 */ /* 0x000fea0003800000 */
[----:B------:R-:W0:Y:S01]  /*6e40*/  S2R R12, SR_CTAID.X ;  /* 0x00000000000c7919 */ /* 0x000e220000002500 */
[----:B------:R-:W-:Y:S01]  /*6e50*/  ULDC.64 UR4, c[0x0][0x628] ;  /* 0x00018a0000047ab9 */ /* 0x000fe20000000a00 */
[----:B------:R-:W1:Y:S01]  /*6e60*/  LDC R13, c[0x0][0x144] ;  /* 0x00005100ff0d7b82 */ /* 0x000e620000000800 */
[----:B------:R-:W-:Y:S01]  /*6e70*/  ISETP.NE.U32.AND P1, PT, RZ, UR4, PT ;  /* 0x00000004ff007c0c */ /* 0x000fe2000bf25070 */
[----:B------:R-:W2:Y:S01]  /*6e80*/  S2R R11, SR_CTAID.Y ;  /* 0x00000000000b7919 */ /* 0x000ea20000002600 */
[----:B------:R-:W-:Y:S01]  /*6e90*/  ULDC UR6, c[0x0][0x150] ;  /* 0x0000540000067ab9 */ /* 0x000fe20000000800 */
[----:B------:R-:W-:Y:S01]  /*6ea0*/  ULDC UR7, c[0x0][0x630] ;  /* 0x00018c0000077ab9 */ /* 0x000fe20000000800 */
[----:B------:R-:W-:Y:S01]  /*6eb0*/  ISETP.NE.AND.EX P1, PT, RZ, UR5, PT, P1 ;  /* 0x00000005ff007c0c */ /* 0x000fe2000bf25310 */
[----:B------:R-:W-:Y:S01]  /*6ec0*/  IMAD.MOV.U32 R4, RZ, RZ, R16 ;  /* 0x000000ffff047224 */ /* 0x000fe200078e0010 */
[----:B0-----:R-:W-:-:S05]  /*6ed0*/  I2FP.F32.U32 R5, R12 ;  /* 0x0000000c00057245 */ /* 0x001fca0000201000 */
[----:B------:R-:W-:Y:S01]  /*6ee0*/  FMUL R14, R5, UR6 ;  /* 0x00000006050e7c20 */ /* 0x000fe20008400000 */
[----:B------:R-:W-:-:S05]  /*6ef0*/  IMAD.MOV.U32 R5, RZ, RZ, R17 ;  /* 0x000000ffff057224 */ /* 0x000fca00078e0011 */
[----:B--2---:R-:W-:Y:S05]  /*6f00*/  @!P1 BRA `(.L_x_173) ;  /* 0x0000000000289947 */ /* 0x004fea0003800000 */
[----:B------:R-:W-:Y:S02]  /*6f10*/  ULDC UR6, c[0x0][0x634] ;  /* 0x00018d0000067ab9 */ /* 0x000fe40000000800 */
[----:B------:R-:W-:-:S05]  /*6f20*/  IADD3 R5, P1, R16, UR6, RZ ;  /* 0x0000000610057c10 */ /* 0x000fca000ff3e0ff */
[----:B------:R-:W-:-:S04]  /*6f30*/  IMAD.X R15, RZ, RZ, R17, P1 ;  /* 0x000000ffff0f7224 */ /* 0x000fc800008e0611 */
[----:B------:R-:W-:-:S04]  /*6f40*/  IMAD.WIDE.U32 R6, R15, UR4, RZ ;  /* 0x000000040f067c25 */ /* 0x000fc8000f8e00ff */
[----:B------:R-:W-:-:S04]  /*6f50*/  IMAD.WIDE.U32 R6, P1, R5, UR5, R6 ;  /* 0x0000000505067c25 */ /* 0x000fc8000f820006 */
[----:B------:R-:W-:-:S04]  /*6f60*/  IMAD.WIDE.U32 R4, R5, UR4, RZ ;  /* 0x0000000405047c25 */ /* 0x000fc8000f8e00ff */
[----:B------:R-:W-:Y:S01]  /*6f70*/  IMAD.MOV.U32 R4, RZ, RZ, R7 ;  /* 0x000000ffff047224 */ /* 0x000fe200078e0007 */
[----:B------:R-:W-:Y:S01]  /*6f80*/  IADD3 RZ, P3, R5, R6, RZ ;  /* 0x0000000605ff7210 */ /* 0x000fe20007f7e0ff */
[----:B------:R-:W-:-:S04]  /*6f90*/  IMAD.X R5, RZ, RZ, RZ, P1 ;  /* 0x000000ffff057224 */ /* 0x000fc800008e06ff */
[----:B------:R-:W-:-:S08]  /*6fa0*/  IMAD.WIDE.U32.X R4, R15, UR5, R4, P3 ;  /* 0x000000050f047c25 */ /* 0x000fd000098e0404 */
.L_x_173:
[--C-:B------:R-:W-:Y:S01]  /*6fb0*/  SHF.R.U64 R19, R4, UR7, R5.reuse ;  /* 0x0000000704137c19 */ /* 0x100fe20008001205 */
[----:B------:R-:W0:Y:S01]  /*6fc0*/  F2I.U32.TRUNC.NTZ R14, R14 ;  /* 0x0000000e000e7305 */ /* 0x000e22000020f000 */
[----:B------:R-:W-:Y:S01]  /*6fd0*/  SHF.R.U32.HI R4, RZ, UR7, R5 ;  /* 0x00000007ff047c19 */ /* 0x000fe20008011605 */
[----:B------:R-:W-:Y:S01]  /*6fe0*/  ULDC.64 UR4, c[0x0][0x620] ;  /* 0x0001880000047ab9 */ /* 0x000fe20000000a00 */
[----:B------:R-:W-:Y:S01]  /*6ff0*/  IADD3 R7, P1, RZ, -R19, RZ ;  /* 0x80000013ff077210 */ /* 0x000fe20007f3e0ff */
[----:B------:R-:W-:Y:S01]  /*7000*/  ULDC.64 UR6, c[0x0][0x640] ;  /* 0x0001900000067ab9 */ /* 0x000fe20000000a00 */
[----:B------:R-:W2:Y:S03]  /*7010*/  LDC R18, c[0x0][0x148] ;  /* 0x00005200ff127b82 */ /* 0x000ea60000000800 */
[----:B------:R-:W-:Y:S01]  /*7020*/  IMAD.X R4, RZ, RZ, ~R4, P1 ;  /* 0x000000ffff047224 */ /* 0x000fe200008e0e04 */
[----:B------:R-:W-:-:S03]  /*7030*/  ISETP.NE.U32.AND P1, PT, RZ, UR6, PT ;  /* 0x00000006ff007c0c */ /* 0x000fc6000bf25070 */
[----:B------:R-:W-:Y:S01]  /*7040*/  IMAD R6, R4, UR4, RZ ;  /* 0x0000000404067c24 */ /* 0x000fe2000f8e02ff */
[----:B------:R-:W-:Y:S01]  /*7050*/  ISETP.NE.AND.EX P1, PT, RZ, UR7, PT, P1 ;  /* 0x00000007ff007c0c */ /* 0x000fe2000bf25310 */
[----:B------:R-:W-:Y:S01]  /*7060*/  IMAD.WIDE.U32 R4, R7, UR4, R16 ;  /* 0x0000000407047c25 */ /* 0x000fe2000f8e0010 */
[----:B------:R-:W-:-:S03]  /*7070*/  ULDC UR4, c[0x0][0x618] ;  /* 0x0001860000047ab9 */ /* 0x000fc60000000800 */
[----:B------:R-:W-:Y:S01]  /*7080*/  IMAD R7, R7, UR5, R6 ;  /* 0x0000000507077c24 */ /* 0x000fe2000f8e0206 */
[----:B------:R-:W-:Y:S01]  /*7090*/  ULDC UR5, c[0x0][0x154] ;  /* 0x0000550000057ab9 */ /* 0x000fe20000000800 */
[----:B0-----:R-:W-:Y:S02]  /*70a0*/  IMAD.MOV R6, RZ, RZ, -R14 ;  /* 0x000000ffff067224 */ /* 0x001fe400078e0a0e */
[----:B------:R-:W-:Y:S02]  /*70b0*/  IMAD.IADD R5, R5, 0x1, R7 ;  /* 0x0000000105057824 */ /* 0x000fe400078e0207 */
[----:B-1----:R-:W-:Y:S01]  /*70c0*/  IMAD R12, R13, R6, R12 ;  /* 0x000000060d0c7224 */ /* 0x002fe200078e020c */
[----:B------:R-:W-:Y:S02]  /*70d0*/  I2FP.F32.U32 R6, R11 ;  /* 0x0000000b00067245 */ /* 0x000fe40000201000 */
[--C-:B------:R-:W-:Y:S02]  /*70e0*/  SHF.R.U64 R13, R4, UR4, R5.reuse ;  /* 0x00000004040d7c19 */ /* 0x100fe40008001205 */
[----:B------:R-:W-:Y:S01]  /*70f0*/  SHF.R.U32.HI R4, RZ, UR4, R5 ;  /* 0x00000004ff047c19 */ /* 0x000fe20008011605 */
[----:B------:R-:W-:Y:S01]  /*7100*/  FMUL R6, R6, UR5 ;  /* 0x0000000506067c20 */ /* 0x000fe20008400000 */
[----:B------:R-:W-:-:S02]  /*7110*/  ULDC UR4, c[0x0][0x608] ;  /* 0x0001820000047ab9 */ /* 0x000fc40000000800 */
[--C-:B------:R-:W-:Y:S01]  /*7120*/  SHF.R.U64 R15, R13, UR4, R4.reuse ;  /* 0x000000040d0f7c19 */ /* 0x100fe20008001204 */
[----:B------:R0:W1:Y:S01]  /*7130*/  F2I.U32.TRUNC.NTZ R20, R6 ;  /* 0x0000000600147305 */ /* 0x000062000020f000 */
[----:B------:R-:W-:Y:S01]  /*7140*/  SHF.R.U32.HI R4, RZ, UR4, R4 ;  /* 0x00000004ff047c19 */ /* 0x000fe20008011604 */
[----:B------:R-:W-:-:S03]  /*7150*/  ULDC UR4, c[0x0][0x658] ;  /* 0x0001960000047ab9 */ /* 0x000fc60000000800 */
[--C-:B------:R-:W-:Y:S02]  /*7160*/  SHF.R.U64 R14, R15, UR4, R4.reuse ;  /* 0x000000040f0e7c19 */ /* 0x100fe40008001204 */
[----:B------:R-:W-:-:S03]  /*7170*/  SHF.R.U32.HI R21, RZ, UR4, R4 ;  /* 0x00000004ff157c19 */ /* 0x000fc60008011604 */
[----:B------:R-:W-:Y:S02]  /*7180*/  IMAD.MOV.U32 R4, RZ, RZ, R14 ;  /* 0x000000ffff047224 */ /* 0x000fe400078e000e */
[----:B------:R-:W-:Y:S01]  /*7190*/  IMAD.MOV.U32 R5, RZ, RZ, R21 ;  /* 0x000000ffff057224 */ /* 0x000fe200078e0015 */
[----:B0-----:R-:W-:Y:S06]  /*71a0*/  @!P1 BRA `(.L_x_174) ;  /* 0x0000000000289947 */ /* 0x001fec0003800000 */
        /* <DEDUP_REMOVED lines=10> */
.L_x_174:
[----:B------:R-:W-:Y:S01]  /*7250*/  ISETP.NE.AND P1, PT, R2, 0x1, PT ;  /* 0x000000010200780c */ /* 0x000fe20003f25270 */
[----:B------:R-:W-:Y:S01]  /*7260*/  ULDC UR4, c[0x0][0x648] ;  /* 0x0001920000047ab9 */ /* 0x000fe20000000800 */
[----:B------:R-:W-:Y:S01]  /*7270*/  LOP3.LUT R15, R15, UR16, RZ, 0xc0, !PT ;  /* 0x000000100f0f7c12 */ /* 0x000fe2000f8ec0ff */
[----:B-1----:R-:W-:Y:S01]  /*7280*/  IMAD.MOV R20, RZ, RZ, -R20 ;  /* 0x000000ffff147224 */ /* 0x002fe200078e0a14 */
[----:B------:R-:W-:Y:S01]  /*7290*/  SHF.R.U64 R4, R4, UR4, R5 ;  /* 0x0000000404047c19 */ /* 0x000fe20008001205 */
[----:B------:R-:W-:Y:S01]  /*72a0*/  ULDC UR4, c[0x0][0x638] ;  /* 0x00018e0000047ab9 */ /* 0x000fe20000000800 */
[----:B------:R-:W-:Y:S01]  /*72b0*/  LOP3.LUT R13, R13, UR15, RZ, 0xc0, !PT ;  /* 0x0000000f0d0d7c12 */ /* 0x000fe2000f8ec0ff */
[----:B------:R-:W-:Y:S02]  /*72c0*/  ULDC UR5, c[0x0][0x610] ;  /* 0x0001840000057ab9 */ /* 0x000fe40000000800 */
[----:B------:R-:W-:Y:S02]  /*72d0*/  IMAD.MOV R5, RZ, RZ, -R4 ;  /* 0x000000ffff057224 */ /* 0x000fe400078e0a04 */
[----:B------:R-:W-:-:S02]  /*72e0*/  IMAD R15, R4, UR17, R15 ;  /* 0x00000011040f7c24 */ /* 0x000fc4000f8e020f */
[----:B--2---:R-:W-:Y:S02]  /*72f0*/  @P1 IMAD R12, R18, R20, R11 ;  /* 0x00000014120c1224 */ /* 0x004fe400078e020b */
[----:B------:R-:W-:Y:S01]  /*7300*/  IMAD R14, R5, UR4, R14 ;  /* 0x00000004050e7c24 */ /* 0x000fe2000f8e020e */
[----:B------:R-:W-:Y:S01]  /*7310*/  ULDC UR4, c[0x0][0x600] ;  /* 0x0001800000047ab9 */ /* 0x000fe20000000800 */
[----:B------:R-:W-:Y:S02]  /*7320*/  IMAD R12, R15, UR5, R12 ;  /* 0x000000050f0c7c24 */ /* 0x000fe4000f8e020c */
[----:B------:R-:W-:Y:S02]  /*7330*/  IMAD R5, R14, UR4, R13 ;  /* 0x000000040e057c24 */ /* 0x000fe4000f8e020d */
[----:B------:R-:W-:-:S03]  /*7340*/  IMAD.MOV.U32 R4, RZ, RZ, 0x1 ;  /* 0x00000001ff047424 */ /* 0x000fc600078e00ff */
[----:B------:R-:W-:Y:S02]  /*7350*/  SEL R18, R5, R12, !P1 ;  /* 0x0000000c05127207 */ /* 0x000fe40004800000 */
[----:B------:R-:W-:-:S07]  /*7360*/  SEL R22, R12, R5, !P1 ;  /* 0x000000050c167207 */ /* 0x000fce0004800000 */
.L_x_172:
[----:B------:R-:W-:Y:S05]  /*7370*/  BSYNC B1 ;  /* 0x0000000000017941 */ /* 0x000fea0003800000 */
.L_x_171:
[----:B------:R-:W-:-:S13]  /*7380*/  LOP3.LUT P1, RZ, R4, 0xff, RZ, 0xc0, !PT ;  /* 0x000000ff04ff7812 */ /* 0x000fda000782c0ff */
[----:B------:R-:W-:Y:S05]  /*7390*/  @P1 BRA `(.L_x_175) ;  /* 0xfffffff400401947 */ /* 0x000fea000383ffff */
[----:B------:R-:W-:Y:S05]  /*73a0*/  BSYNC B0 ;  /* 0x0000000000007941 */ /* 0x000fea0003800000 */
.L_x_163:
[----:B------:R-:W-:-:S03]  /*73b0*/  UMOV UR4, 0xffffffff ;  /* 0xffffffff00047882 */ /* 0x000fc60000000000 */
[----:B------:R-:W-:Y:S05]  /*73c0*/  BRA.DIV UR4, `(.L_x_176) ;  /* 0x0000000604247947 */ /* 0x000fea000b800000 */
[----:B------:R-:W-:-:S13]  /*73d0*/  ELECT P6, URZ, PT ;  /* 0x00000000003f782f */ /* 0x000fda00038c0000 */
.L_x_191:
[----:B------:R-:W-:Y:S04]  /*73e0*/  BSSY B0, `(.L_x_177) ;  /* 0x0000022000007945 */ /* 0x000fe80003800000 */
[----:B------:R-:W-:Y:S05]  /*73f0*/  @!P6 BRA `(.L_x_178) ;  /* 0x000000000080e947 */ /* 0x000fea0003800000 */
[----:B------:R-:W-:-:S04]  /*7400*/  LOP3.LUT R23, R23, 0x2, RZ, 0xfc, !PT ;  /* 0x0000000217177812 */ /* 0x000fc800078efcff */
[----:B------:R-:W-:-:S13]  /*7410*/  ISETP.NE.AND P0, PT, R23, 0x3, PT ;  /* 0x000000031700780c */ /* 0x000fda0003f05270 */
[----:B------:R-:W-:Y:S05]  /*7420*/  @!P0 BRA `(.L_x_179) ;  /* 0x0000000000048947 */ /* 0x000fea0003800000 */
[----:B------:R-:W-:Y:S01]  /*7430*/  BPT.TRAP 0x1 ;  /* 0x000000040000795c */ /* 0x000fe20000300000 */
.L_x_179:
[----:B------:R-:W0:Y:S01]  /*7440*/  S2R R5, SR_CgaCtaId ;  /* 0x0000000000057919 */ /* 0x000e220000008800 */
[----:B------:R-:W-:Y:S02]  /*7450*/  MOV R0, 0x400 ;  /* 0x0000040000007802 */ /* 0x000fe40000000f00 */
[----:B------:R-:W-:Y:S02]  /*7460*/  SHF.L.U32 R2, R3, 0x1f, RZ ;  /* 0x0000001f03027819 */ /* 0x000fe400000006ff */
[----:B0-----:R-:W-:-:S05]  /*7470*/  LEA R5, R5, R0, 0x18 ;  /* 0x0000000005057211 */ /* 0x001fca00078ec0ff */
[----:B------:R-:W-:-:S04]  /*7480*/  VIADD R5, R5, 0x18 ;  /* 0x0000001805057836 */ /* 0x000fc80000000000 */
[C---:B------:R-:W-:Y:S02]  /*7490*/  IMAD R7, R8.reuse, 0x8, R5 ;  /* 0x0000000808077824 */ /* 0x040fe400078e0205 */
[----:B------:R-:W-:Y:S02]  /*74a0*/  VIADD R8, R8, 0x1 ;  /* 0x0000000108087836 */ /* 0x000fe40000000000 */
[----:B------:R-:W0:Y:S03]  /*74b0*/  SYNCS.PHASECHK.TRANS64.TRYWAIT P0, [R7+URZ], R2 ;  /* 0x00000002070075a7 */ /* 0x000e26000800017f */
[----:B------:R-:W-:-:S04]  /*74c0*/  ISETP.NE.AND P1, PT, R8, 0x3, PT ;  /* 0x000000030800780c */ /* 0x000fc80003f25270 */
[----:B------:R-:W-:Y:S02]  /*74d0*/  SEL R0, RZ, 0x1, P1 ;  /* 0x00000001ff007807 */ /* 0x000fe40000800000 */
[----:B------:R-:W-:Y:S02]  /*74e0*/  SEL R8, R8, RZ, P1 ;  /* 0x000000ff08087207 */ /* 0x000fe40000800000 */
[----:B------:R-:W-:-:S03]  /*74f0*/  LOP3.LUT R9, R3, R0, RZ, 0x3c, !PT ;  /* 0x0000000003097212 */ /* 0x000fc600078e3cff */
[----:B------:R-:W-:Y:S01]  /*7500*/  IMAD R4, R8, 0x8, R5 ;  /* 0x0000000808047824 */ /* 0x000fe200078e0205 */
[----:B------:R-:W-:Y:S01]  /*7510*/  SHF.L.U32 R3, R9, 0x1f, RZ ;  /* 0x0000001f09037819 */ /* 0x000fe200000006ff */
[----:B0-----:R-:W-:Y:S06]  /*7520*/  @!P0 BRA `(.L_x_180) ;  /* 0x0000000000ec8947 */ /* 0x001fec0003800000 */
.L_x_192:
[----:B------:R-:W1:Y:S01]  /*7530*/  SYNCS.PHASECHK.TRANS64.TRYWAIT P0, [R4+URZ], R3 ;  /* 0x00000003040075a7 */ /* 0x000e62000800017f */
[----:B------:R-:W-:-:S05]  /*7540*/  VIADD R0, R8, 0x1 ;  /* 0x0000000108007836 */ /* 0x000fca0000000000 */
[----:B------:R-:W-:-:S04]  /*7550*/  ISETP.NE.AND P1, PT, R0, 0x3, PT ;  /* 0x000000030000780c */ /* 0x000fc80003f25270 */
[----:B0-----:R-:W-:Y:S02]  /*7560*/  SEL R2, RZ, 0x1, P1 ;  /* 0x00000001ff027807 */ /* 0x001fe40000800000 */
[----:B------:R-:W-:Y:S02]  /*7570*/  SEL R0, R0, RZ, P1 ;  /* 0x000000ff00007207 */ /* 0x000fe40000800000 */
[----:B------:R-:W-:Y:S01]  /*7580*/  LOP3.LUT R2, R9, R2, RZ, 0x3c, !PT ;  /* 0x0000000209027212 */ /* 0x000fe200078e3cff */
[----:B-1----:R-:W-:Y:S06]  /*7590*/  @!P0 BRA `(.L_x_181) ;  /* 0x0000000000e48947 */ /* 0x002fec0003800000 */
.L_x_193:
[----:B------:R-:W-:Y:S01]  /*75a0*/  IMAD R5, R0, 0x8, R5 ;  /* 0x0000000800057824 */ /* 0x000fe200078e0205 */
[----:B------:R-:W-:-:S07]  /*75b0*/  SHF.L.U32 R0, R2, 0x1f, RZ ;  /* 0x0000001f02007819 */ /* 0x000fce00000006ff */
.L_x_182:
[----:B-1----:R1:W2:Y:S02]  /*75c0*/  SYNCS.PHASECHK.TRANS64.TRYWAIT P0, [R5+URZ], R0 ;  /* 0x00000000050075a7 */ /* 0x0022a4000800017f */
[----:B--2---:R-:W-:Y:S05]  /*75d0*/  @!P0 NANOSLEEP.SYNCS 0x989680 ;  /* 0x009896800000895d */ /* 0x004fea0003900000 */
[----:B------:R-:W2:Y:S02]  /*75e0*/  @!P0 SYNCS.PHASECHK.TRANS64 P0, [R5+URZ], R0 ;  /* 0x00000000050085a7 */ /* 0x000ea4000800007f */
[----:B--2---:R-:W-:Y:S05]  /*75f0*/  @!P0 BRA `(.L_x_182) ;  /* 0xfffffffc00f08947 */ /* 0x004fea000383ffff */
.L_x_178:
[----:B------:R-:W-:Y:S05]  /*7600*/  BSYNC B0 ;  /* 0x0000000000007941 */ /* 0x000fea0003800000 */
.L_x_177:
[----:B------:R-:W-:Y:S05]  /*7610*/  EXIT ;  /* 0x000000000000794d */ /* 0x000fea0003800000 */
.L_x_15:
[----:B0-----:R-:W-:-:S04]  /*7620*/  IMAD.U32 R3, RZ, RZ, UR43 ;  /* 0x0000002bff037e24 */ /* 0x001fc8000f8e00ff */
[----:B------:R0:W1:Y:S03]  /*7630*/  SYNCS.PHASECHK.TRANS64.TRYWAIT P0, [R3+URZ+-0x8], R0 ;  /* 0xfffff800030075a7 */ /* 0x000066000800017f */
[----:B-1----:R-:W-:Y:S05]  /*7640*/  @!P0 NANOSLEEP.SYNCS 0x989680 ;  /* 0x009896800000895d */ /* 0x002fea0003900000 */
[----:B------:R-:W1:Y:S02]  /*7650*/  @!P0 SYNCS.PHASECHK.TRANS64 P0, [R3+URZ+-0x8], R0 ;  /* 0xfffff800030085a7 */ /* 0x000e64000800007f */
[----:B-1----:R-:W-:Y:S05]  /*7660*/  @!P0 BRA `(.L_x_15) ;  /* 0xfffffffc00ec8947 */ /* 0x002fea000383ffff */
[----:B------:R-:W-:Y:S05]  /*7670*/  BRA `(.L_x_183) ;  /* 0xffffff9c00ac7947 */ /* 0x000fea000383ffff */
.L_x_20:
[----:B-1----:R1:W2:Y:S02]  /*7680*/  SYNCS.PHASECHK.TRANS64.TRYWAIT P1, [R3+URZ], R0 ;  /* 0x00000000030075a7 */ /* 0x0022a4000802017f */
[----:B--2---:R-:W-:Y:S05]  /*7690*/  @!P1 NANOSLEEP.SYNCS 0x989680 ;  /* 0x009896800000995d */ /* 0x004fea0003900000 */
[----:B------:R-:W2:Y:S02]  /*76a0*/  @!P1 SYNCS.PHASECHK.TRANS64 P1, [R3+URZ], R0 ;  /* 0x00000000030095a7 */ /* 0x000ea4000802007f */
[----:B--2---:R-:W-:Y:S05]  /*76b0*/  @!P1 BRA `(.L_x_20) ;  /* 0xfffffffc00f09947 */ /* 0x004fea000383ffff */
[----:B------:R-:W-:Y:S05]  /*76c0*/  BRA `(.L_x_19) ;  /* 0xffffffa000207947 */ /* 0x000fea000383ffff */
.L_x_25:
[----:B-1----:R-:W-:-:S04]  /*76d0*/  IMAD.U32 R4, RZ, RZ, UR4 ;  /* 0x00000004ff047e24 */ /* 0x002fc8000f8e00ff */
[----:B------:R1:W2:Y:S03]  /*76e0*/  SYNCS.PHASECHK.TRANS64.TRYWAIT P1, [R4+URZ], R3 ;  /* 0x00000003040075a7 */ /* 0x0002a6000802017f */
[----:B--2---:R-:W-:Y:S05]  /*76f0*/  @!P1 NANOSLEEP.SYNCS 0x989680 ;  /* 0x009896800000995d */ /* 0x004fea0003900000 */
[----:B------:R-:W2:Y:S02]  /*7700*/  @!P1 SYNCS.PHASECHK.TRANS64 P1, [R4+URZ], R3 ;  /* 0x00000003040095a7 */ /* 0x000ea4000802007f */
[----:B--2---:R-:W-:Y:S05]  /*7710*/  @!P1 BRA `(.L_x_25) ;  /* 0xfffffffc00ec9947 */ /* 0x004fea000383ffff */
[----:B------:R-:W-:Y:S05]  /*7720*/  BRA `(.L_x_24) ;  /* 0xffffffa000f07947 */ /* 0x000fea000383ffff */
.L_x_31:
[----:B0-----:R-:W-:-:S04]  /*7730*/  IMAD.U32 R3, RZ, RZ, UR43 ;  /* 0x0000002bff037e24 */ /* 0x001fc8000f8e00ff */
[----:B------:R0:W1:Y:S03]  /*7740*/  SYNCS.PHASECHK.TRANS64.TRYWAIT P0, [R3+URZ+0x8], R0 ;  /* 0x00000800030075a7 */ /* 0x000066000800017f */
[----:B-1----:R-:W-:Y:S05]  /*7750*/  @!P0 NANOSLEEP.SYNCS 0x989680 ;  /* 0x009896800000895d */ /* 0x002fea0003900000 */
[----:B------:R-:W1:Y:S02]  /*7760*/  @!P0 SYNCS.PHASECHK.TRANS64 P0, [R3+URZ+0x8], R0 ;  /* 0x00000800030085a7 */ /* 0x000e64000800007f */
[----:B-1----:R-:W-:Y:S05]  /*7770*/  @!P0 BRA `(.L_x_31) ;  /* 0xfffffffc00ec8947 */ /* 0x002fea000383ffff */
[----:B------:R-:W-:Y:S05]  /*7780*/  BRA `(.L_x_184) ;  /* 0xffffffa8001c7947 */ /* 0x000fea000383ffff */
.L_x_164:
[----:B------:R-:W-:Y:S01]  /*7790*/  BSSY B1, `(.L_x_185) ;  /* 0x0000006000017945 */ /* 0x000fe20003800000 */
[----:B------:R-:W-:-:S07]  /*77a0*/  IMAD.MOV.U32 R15, RZ, RZ, -0x1 ;  /* 0xffffffffff0f7424 */ /* 0x000fce00078e00ff */
[----:B-----5:R-:W-:Y:S05]  /*77b0*/  WARPSYNC.COLLECTIVE R15, `(.L_x_186) ;  /* 0x000000000f0c7348 */ /* 0x020fea0003c00000 */
[----:B------:R-:W-:Y:S02]  /*77c0*/  ELECT P6, UR62, PT ;  /* 0x00000000003e782f */ /* 0x000fe400038c0000 */
[----:B------:R-:W-:Y:S01]  /*77d0*/  MOV R14, UR62 ;  /* 0x0000003e000e7c02 */ /* 0x000fe20008000f00 */
[----:B-----5:R-:W-:Y:S10]  /*77e0*/  ENDCOLLECTIVE ;  /* 0x000000000000791b */ /* 0x020ff40003800000 */
.L_x_186:
[----:B------:R-:W-:Y:S05]  /*77f0*/  BSYNC B1 ;  /* 0x0000000000017941 */ /* 0x000fea0003800000 */
.L_x_185:
[----:B------:R-:W-:Y:S05]  /*7800*/  BRA `(.L_x_187) ;  /* 0xfffffff000307947 */ /* 0x000fea000383ffff */
.L_x_167:
[----:B-1----:R1:W2:Y:S02]  /*7810*/  SYNCS.PHASECHK.TRANS64.TRYWAIT P1, [R11+URZ+0x18], R6 ;  /* 0x000018060b0075a7 */ /* 0x0022a4000802017f */
[----:B--2---:R-:W-:Y:S05]  /*7820*/  @!P1 NANOSLEEP.SYNCS 0x989680 ;  /* 0x009896800000995d */ /* 0x004fea0003900000 */
[----:B------:R-:W2:Y:S02]  /*7830*/  @!P1 SYNCS.PHASECHK.TRANS64 P1, [R11+URZ+0x18], R6 ;  /* 0x000018060b0095a7 */ /* 0x000ea4000802007f */
[----:B--2---:R-:W-:Y:S05]  /*7840*/  @!P1 BRA `(.L_x_167) ;  /* 0xfffffffc00f09947 */ /* 0x004fea000383ffff */
[----:B------:R-:W-:Y:S05]  /*7850*/  BRA `(.L_x_188) ;  /* 0xfffffff000647947 */ /* 0x000fea000383ffff */
.L_x_176:
[----:B------:R-:W-:Y:S01]  /*7860*/  BSSY B0, `(.L_x_189) ;  /* 0x0000006000007945 */ /* 0x000fe20003800000 */
[----:B------:R-:W-:-:S07]  /*7870*/  IMAD.MOV.U32 R15, RZ, RZ, -0x1 ;  /* 0xffffffffff0f7424 */ /* 0x000fce00078e00ff */
[----:B-----5:R-:W-:Y:S05]  /*7880*/  WARPSYNC.COLLECTIVE R15, `(.L_x_190) ;  /* 0x000000000f0c7348 */ /* 0x020fea0003c00000 */
[----:B------:R-:W-:Y:S02]  /*7890*/  ELECT P6, UR62, PT ;  /* 0x00000000003e782f */ /* 0x000fe400038c0000 */
[----:B------:R-:W-:Y:S01]  /*78a0*/  MOV R14, UR62 ;  /* 0x0000003e000e7c02 */ /* 0x000fe20008000f00 */
[----:B-----5:R-:W-:Y:S10]  /*78b0*/  ENDCOLLECTIVE ;  /* 0x000000000000791b */ /* 0x020ff40003800000 */
.L_x_190:
[----:B------:R-:W-:Y:S05]  /*78c0*/  BSYNC B0 ;  /* 0x0000000000007941 */ /* 0x000fea0003800000 */
.L_x_189:
[----:B------:R-:W-:Y:S05]  /*78d0*/  BRA `(.L_x_191) ;  /* 0xfffffff800c07947 */ /* 0x000fea000383ffff */
.L_x_180:
[----:B0-----:R0:W1:Y:S02]  /*78e0*/  SYNCS.PHASECHK.TRANS64.TRYWAIT P0, [R7+URZ], R2 ;  /* 0x00000002070075a7 */ /* 0x001064000800017f */
[----:B-1----:R-:W-:Y:S05]  /*78f0*/  @!P0 NANOSLEEP.SYNCS 0x989680 ;  /* 0x009896800000895d */ /* 0x002fea0003900000 */
[----:B------:R-:W1:Y:S02]  /*7900*/  @!P0 SYNCS.PHASECHK.TRANS64 P0, [R7+URZ], R2 ;  /* 0x00000002070085a7 */ /* 0x000e64000800007f */
[----:B-1----:R-:W-:Y:S05]  /*7910*/  @!P0 BRA `(.L_x_180) ;  /* 0xfffffffc00f08947 */ /* 0x002fea000383ffff */
[----:B------:R-:W-:Y:S05]  /*7920*/  BRA `(.L_x_192) ;  /* 0xfffffffc00007947 */ /* 0x000fea000383ffff */
.L_x_181:
[----:B0-----:R0:W1:Y:S02]  /*7930*/  SYNCS.PHASECHK.TRANS64.TRYWAIT P0, [R4+URZ], R3 ;  /* 0x00000003040075a7 */ /* 0x001064000800017f */
[----:B-1----:R-:W-:Y:S05]  /*7940*/  @!P0 NANOSLEEP.SYNCS 0x989680 ;  /* 0x009896800000895d */ /* 0x002fea0003900000 */
[----:B------:R-:W1:Y:S02]  /*7950*/  @!P0 SYNCS.PHASECHK.TRANS64 P0, [R4+URZ], R3 ;  /* 0x00000003040085a7 */ /* 0x000e64000800007f */
[----:B-1----:R-:W-:Y:S05]  /*7960*/  @!P0 BRA `(.L_x_181) ;  /* 0xfffffffc00f08947 */ /* 0x002fea000383ffff */
[----:B------:R-:W-:Y:S05]  /*7970*/  BRA `(.L_x_193) ;  /* 0xfffffffc00087947 */ /* 0x000fea000383ffff */
.L_x_194:
[----:B------:R-:W-:-:S00]  /*7980*/  BRA `(.L_x_194) ;  /* 0xfffffffc00fc7947 */ /* 0x000fc0000383ffff */
[----:B------:R-:W-:-:S00]  /*7990*/  NOP ;  /* 0x0000000000007918 */ /* 0x000fc00000000000 */
        /* <DEDUP_REMOVED lines=14> */
.L_x_195:


//--------------------- .nv.global.init           --------------------------
	.section	.nv.global.init,"aw",@progbits
.nv.global.init:
	.type		$str$22,@object
	.size		$str$22,($str$23 - $str$22)
$str$22:
        /*0000*/ 	.byte	0x6b, 0x5f, 0x74, 0x69, 0x6c, 0x65, 0x5f, 0x63, 0x6f, 0x75, 0x6e, 0x74, 0x20, 0x3e, 0x3d, 0x20
        /*0010*/ 	.byte	0x31, 0x00
	.type		$str$23,@object
	.size		$str$23,(__unnamed_1 - $str$23)
$str$23:
        /*0012*/ 	.byte	0x2f, 0x74, 0x6d, 0x70, 0x2f, 0x63, 0x75, 0x74, 0x6c, 0x61, 0x73, 0x73, 0x5f, 0x73, 0x77, 0x65
        /*0022*/ 	.byte	0x65, 0x70, 0x5f, 0x73, 0x72, 0x63, 0x2f, 0x69, 0x6e, 0x63, 0x6c, 0x75, 0x64, 0x65, 0x2f, 0x63
        /*0032*/ 	.byte	0x75, 0x74, 0x6c, 0x61, 0x73, 0x73, 0x2f, 0x67, 0x65, 0x6d, 0x6d, 0x2f, 0x63, 0x6f, 0x6c, 0x6c
        /*0042*/ 	.byte	0x65, 0x63, 0x74, 0x69, 0x76, 0x65, 0x2f, 0x73, 0x6d, 0x39, 0x30, 0x5f, 0x6d, 0x6d, 0x61, 0x5f
        /*0052*/ 	.byte	0x74, 0x6d, 0x61, 0x5f, 0x67, 0x6d, 0x6d, 0x61, 0x5f, 0x73, 0x73, 0x5f, 0x77, 0x61, 0x72, 0x70
        /*0062*/ 	.byte	0x73, 0x70, 0x65, 0x63, 0x69, 0x61, 0x6c, 0x69, 0x7a, 0x65, 0x64, 0x2e, 0x68, 0x70, 0x70, 0x00
	.type		__unnamed_1,@object
	.size		__unnamed_1,(.L_0 - __unnamed_1)
__unnamed_1:
        /*0072*/ 	.byte	0x76, 0x6f, 0x69, 0x64, 0x20, 0x63, 0x75, 0x74, 0x6c, 0x61, 0x73, 0x73, 0x3a, 0x3a, 0x67, 0x65
        /* <DEDUP_REMOVED lines=179> */
        /*0bb2*/ 	.byte	0x6e, 0x74, 0x69, 0x74, 0x79, 0x5d, 0x00
.L_0:


//--------------------- .nv.shared._ZN7cutlass13device_kernelINS_4gemm6kernel13GemmUniversalIN4cute5tupleIJiiiiEEENS1_10collective13CollectiveMmaINS1_34MainloopSm90TmaGmmaWarpSpecializedILi3ENS5_IJNS4_1CILi1EEESB_SB_EEENS1_32KernelTmaWarpSpecializedPingpongEEENS5_IJNSA_ILi64EEENSA_ILi128EEESF_EEENS_6half_tENS5_IJlSB_lEEESI_SJ_NS4_8TiledMMAINS4_8MMA_AtomIJNS4_4SM904GMMA26MMA_64x128x16_F32F16F16_SSILNSN_5MajorE0ELSP_0ELNSN_7ScaleInE1ELSQ_1EEEEEENS4_6LayoutISC_NS5_IJNSA_ILi0EEESU_SU_EEEEENS5_IJNS4_10UnderscoreESX_SX_EEEEENS4_13SM90_TMA_LOADENS4_14ComposedLayoutINS4_7SwizzleILi3ELi4ELi3EEENS4_18smem_ptr_flag_bitsILi16EEENST_INS5_IJNSA_ILi8EEESF_EEENS5_IJSF_SB_EEEEEEEvNS4_8identityES10_S1A_vS1B_EENS_8epilogue10collective6detail29Sm90TmaWarpSpecializedAdapterINS1E_15DefaultEpilogueISI_SJ_SJ_NS1D_6thread17LinearCombinationISI_Li1EffLNS1I_9ScaleType4KindE0ELNS_15FloatRoundStyleE2ESI_EENS1_15EpilogueDefaultEEEEEvvEEEEvNT_6ParamsE --------------------------
	.section	.nv.shared._ZN7cutlass13device_kernelINS_4gemm6kernel13GemmUniversalIN4cute5tupleIJiiiiEEENS1_10collective13CollectiveMmaINS1_34MainloopSm90TmaGmmaWarpSpecializedILi3ENS5_IJNS4_1CILi1EEESB_SB_EEENS1_32KernelTmaWarpSpecializedPingpongEEENS5_IJNSA_ILi64EEENSA_ILi128EEESF_EEENS_6half_tENS5_IJlSB_lEEESI_SJ_NS4_8TiledMMAINS4_8MMA_AtomIJNS4_4SM904GMMA26MMA_64x128x16_F32F16F16_SSILNSN_5MajorE0ELSP_0ELNSN_7ScaleInE1ELSQ_1EEEEEENS4_6LayoutISC_NS5_IJNSA_ILi0EEESU_SU_EEEEENS5_IJNS4_10UnderscoreESX_SX_EEEEENS4_13SM90_TMA_LOADENS4_14ComposedLayoutINS4_7SwizzleILi3ELi4ELi3EEENS4_18smem_ptr_flag_bitsILi16EEENST_INS5_IJNSA_ILi8EEESF_EEENS5_IJSF_SB_EEEEEEEvNS4_8identityES10_S1A_vS1B_EENS_8epilogue10collective6detail29Sm90TmaWarpSpecializedAdapterINS1E_15DefaultEpilogueISI_SJ_SJ_NS1D_6thread17LinearCombinationISI_Li1EffLNS1I_9ScaleType4KindE0ELNS_15FloatRoundStyleE2ESI_EENS1_15EpilogueDefaultEEEEEvvEEEEvNT_6ParamsE,"aw",@nobits
	.sectionflags	@""
	.align	16
	.zero		1024


//--------------------- .nv.shared.reserved.0     --------------------------
	.section	.nv.shared.reserved.0,"aw",@nobits
	.weak		__nv_reservedSMEM_offset_0_alias
	.size		__nv_reservedSMEM_offset_0_alias, 0, 0
	.other		__nv_reservedSMEM_offset_0_alias,@"STO_CUDA_RESERVED_SHARED STV_DEFAULT"
__nv_reservedSMEM_offset_0_alias:
	.zero		0


//--------------------- .nv.global                --------------------------
	.section	.nv.global,"aw",@nobits
.nv.global:
	.type		_ZN39_INTERNAL_427ee1b8_4_k_cu_7e057494_28304cute1_E,@object
	.size		_ZN39_INTERNAL_427ee1b8_4_k_cu_7e057494_28304cute1_E,(_ZN39_INTERNAL_427ee1b8_4_k_cu_7e057494_28304cuda3std3__45__cpo6cbeginE - _ZN39_INTERNAL_427ee1b8_4_k_cu_7e057494_28304cute1_E)
_ZN39_INTERNAL_427ee1b8_4_k_cu_7e057494_28304cute1_E:
	.zero		1
	.type		_ZN39_INTERNAL_427ee1b8_4_k_cu_7e057494_28304cuda3std3__45__cpo6cbeginE,@object
	.size		_ZN39_INTERNAL_427ee1b8_4_k_cu_7e057494_28304cuda3std3__45__cpo6cbeginE,(_ZN39_INTERNAL_427ee1b8_4_k_cu_7e057494_28304cuda3std3__48in_placeE - _ZN39_INTERNAL_427ee1b8_4_k_cu_7e057494_28304cuda3std3__45__cpo6cbeginE)
_ZN39_INTERNAL_427ee1b8_4_k_cu_7e057494_28304cuda3std3__45__cpo6cbeginE:
	.zero		1
	.type		_ZN39_INTERNAL_427ee1b8_4_k_cu_7e057494_28304cuda3std3__48in_placeE,@object
	.size		_ZN39_INTERNAL_427ee1b8_4_k_cu_7e057494_28304cuda3std3__48in_placeE,(_ZN39_INTERNAL_427ee1b8_4_k_cu_7e057494_28304cuda3std6ranges3__45__cpo9iter_moveE - _ZN39_INTERNAL_427ee1b8_4_k_cu_7e057494_28304cuda3std3__48in_placeE)
_ZN39_INTERNAL_427ee1b8_4_k_cu_7e057494_28304cuda3std3__48in_placeE:
	.zero		1
	.type		_ZN39_INTERNAL_427ee1b8_4_k_cu_7e057494_28304cuda3std6ranges3__45__cpo9iter_moveE,@object
	.size		_ZN39_INTERNAL_427ee1b8_4_k_cu_7e057494_28304cuda3std6ranges3__45__cpo9iter_moveE,(_ZN39_INTERNAL_427ee1b8_4_k_cu_7e057494_28304cuda3std3__45__cpo5beginE - _ZN39_INTERNAL_427ee1b8_4_k_cu_7e057494_28304cuda3std6ranges3__45__cpo9iter_moveE)
_ZN39_INTERNAL_427ee1b8_4_k_cu_7e057494_28304cuda3std6ranges3__45__cpo9iter_moveE:
	.zero		1
	.type		_ZN39_INTERNAL_427ee1b8_4_k_cu_7e057494_28304cuda3std3__45__cpo5beginE,@object
	.size		_ZN39_INTERNAL_427ee1b8_4_k_cu_7e057494_28304cuda3std3__45__cpo5beginE,(_ZN39_INTERNAL_427ee1b8_4_k_cu_7e057494_28304cuda3std3__441_GLOBAL__N__427ee1b8_4_k_cu_7e057494_28306ignoreE - _ZN39_INTERNAL_427ee1b8_4_k_cu_7e057494_28304cuda3std3__45__cpo5beginE)
_ZN39_INTERNAL_427ee1b8_4_k_cu_7e057494_28304cuda3std3__45__cpo5beginE:
	.zero		1
	.type		_ZN39_INTERNAL_427ee1b8_4_k_cu_7e057494_28304cuda3std3__441_GLOBAL__N__427ee1b8_4_k_cu_7e057494_28306ignoreE,@object
	.size		_ZN39_INTERNAL_427ee1b8_4_k_cu_7e057494_28304cuda3std3__441_GLOBAL__N__427ee1b8_4_k_cu_7e057494_28306ignoreE,(_ZN39_INTERNAL_427ee1b8_4_k_cu_7e057494_28304cute7productE - _ZN39_INTERNAL_427ee1b8_4_k_cu_7e057494_28304cuda3std3__441_GLOBAL__N__427ee1b8_4_k_cu_7e057494_28306ignoreE)
_ZN39_INTERNAL_427ee1b8_4_k_cu_7e057494_28304cuda3std3__441_GLOBAL__N__427ee1b8_4_k_cu_7e057494_28306ignoreE:
	.zero		1
	.type		_ZN39_INTERNAL_427ee1b8_4_k_cu_7e057494_28304cute7productE,@object
	.size		_ZN39_INTERNAL_427ee1b8_4_k_cu_7e057494_28304cute7productE,(_ZN39_INTERNAL_427ee1b8_4_k_cu_7e057494_28304cuda3std3__45__cpo3endE - _ZN39_INTERNAL_427ee1b8_4_k_cu_7e057494_28304cute7productE)
_ZN39_INTERNAL_427ee1b8_4_k_cu_7e057494_28304cute7productE:
	.zero		1
	.type		_ZN39_INTERNAL_427ee1b8_4_k_cu_7e057494_28304cuda3std3__45__cpo3endE,@object
	.size		_ZN39_INTERNAL_427ee1b8_4_k_cu_7e057494_28304cuda3std3__45__cpo3endE,(_ZN39_INTERNAL_427ee1b8_4_k_cu_7e057494_28304cuda3std3__419piecewise_constructE - _ZN39_INTERNAL_427ee1b8_4_k_cu_7e057494_28304cuda3std3__45__cpo3endE)
_ZN39_INTERNAL_427ee1b8_4_k_cu_7e057494_28304cuda3std3__45__cpo3endE:
	.zero		1
	.type		_ZN39_INTERNAL_427ee1b8_4_k_cu_7e057494_28304cuda3std3__419piecewise_constructE,@object
	.size		_ZN39_INTERNAL_427ee1b8_4_k_cu_7e057494_28304cuda3std3__419piecewise_constructE,(_ZN39_INTERNAL_427ee1b8_4_k_cu_7e057494_28304cuda3std3__45__cpo4cendE - _ZN39_INTERNAL_427ee1b8_4_k_cu_7e057494_28304cuda3std3__419piecewise_constructE)
_ZN39_INTERNAL_427ee1b8_4_k_cu_7e057494_28304cuda3std3__419piecewise_constructE:
	.zero		1
	.type		_ZN39_INTERNAL_427ee1b8_4_k_cu_7e057494_28304cuda3std3__45__cpo4cendE,@object
	.size		_ZN39_INTERNAL_427ee1b8_4_k_cu_7e057494_28304cuda3std3__45__cpo4cendE,(_ZN39_INTERNAL_427ee1b8_4_k_cu_7e057494_28304cuda3std6ranges3__45__cpo4swapE - _ZN39_INTERNAL_427ee1b8_4_k_cu_7e057494_28304cuda3std3__45__cpo4cendE)
_ZN39_INTERNAL_427ee1b8_4_k_cu_7e057494_28304cuda3std3__45__cpo4cendE:
	.zero		1
	.type		_ZN39_INTERNAL_427ee1b8_4_k_cu_7e057494_28304cuda3std6ranges3__45__cpo4swapE,@object
	.size		_ZN39_INTERNAL_427ee1b8_4_k_cu_7e057494_28304cuda3std6ranges3__45__cpo4swapE,(.L_8 - _ZN39_INTERNAL_427ee1b8_4_k_cu_7e057494_28304cuda3std6ranges3__45__cpo4swapE)
_ZN39_INTERNAL_427ee1b8_4_k_cu_7e057494_28304cuda3std6ranges3__45__cpo4swapE:
	.zero		1
.L_8:


//--------------------- .nv.constant0._ZN7cutlass13device_kernelINS_4gemm6kernel13GemmUniversalIN4cute5tupleIJiiiiEEENS1_10collective13CollectiveMmaINS1_34MainloopSm90TmaGmmaWarpSpecializedILi3ENS5_IJNS4_1CILi1EEESB_SB_EEENS1_32KernelTmaWarpSpecializedPingpongEEENS5_IJNSA_ILi64EEENSA_ILi128EEESF_EEENS_6half_tENS5_IJlSB_lEEESI_SJ_NS4_8TiledMMAINS4_8MMA_AtomIJNS4_4SM904GMMA26MMA_64x128x16_F32F16F16_SSILNSN_5MajorE0ELSP_0ELNSN_7ScaleInE1ELSQ_1EEEEEENS4_6LayoutISC_NS5_IJNSA_ILi0EEESU_SU_EEEEENS5_IJNS4_10UnderscoreESX_SX_EEEEENS4_13SM90_TMA_LOADENS4_14ComposedLayoutINS4_7SwizzleILi3ELi4ELi3EEENS4_18smem_ptr_flag_bitsILi16EEENST_INS5_IJNSA_ILi8EEESF_EEENS5_IJSF_SB_EEEEEEEvNS4_8identityES10_S1A_vS1B_EENS_8epilogue10collective6detail29Sm90TmaWarpSpecializedAdapterINS1E_15DefaultEpilogueISI_SJ_SJ_NS1D_6thread17LinearCombinationISI_Li1EffLNS1I_9ScaleType4KindE0ELNS_15FloatRoundStyleE2ESI_EENS1_15EpilogueDefaultEEEEEvvEEEEvNT_6ParamsE --------------------------
	.section	.nv.constant0._ZN7cutlass13device_kernelINS_4gemm6kernel13GemmUniversalIN4cute5tupleIJiiiiEEENS1_10collective13CollectiveMmaINS1_34MainloopSm90TmaGmmaWarpSpecializedILi3ENS5_IJNS4_1CILi1EEESB_SB_EEENS1_32KernelTmaWarpSpecializedPingpongEEENS5_IJNSA_ILi64EEENSA_ILi128EEESF_EEENS_6half_tENS5_IJlSB_lEEESI_SJ_NS4_8TiledMMAINS4_8MMA_AtomIJNS4_4SM904GMMA26MMA_64x128x16_F32F16F16_SSILNSN_5MajorE0ELSP_0ELNSN_7ScaleInE1ELSQ_1EEEEEENS4_6LayoutISC_NS5_IJNSA_ILi0EEESU_SU_EEEEENS5_IJNS4_10UnderscoreESX_SX_EEEEENS4_13SM90_TMA_LOADENS4_14ComposedLayoutINS4_7SwizzleILi3ELi4ELi3EEENS4_18smem_ptr_flag_bitsILi16EEENST_INS5_IJNSA_ILi8EEESF_EEENS5_IJSF_SB_EEEEEEEvNS4_8identityES10_S1A_vS1B_EENS_8epilogue10collective6detail29Sm90TmaWarpSpecializedAdapterINS1E_15DefaultEpilogueISI_SJ_SJ_NS1D_6thread17LinearCombinationISI_Li1EffLNS1I_9ScaleType4KindE0ELNS_15FloatRoundStyleE2ESI_EENS1_15EpilogueDefaultEEEEEvvEEEEvNT_6ParamsE,"a",@progbits
	.sectionflags	@""
	.align	4
.nv.constant0._ZN7cutlass13device_kernelINS_4gemm6kernel13GemmUniversalIN4cute5tupleIJiiiiEEENS1_10collective13CollectiveMmaINS1_34MainloopSm90TmaGmmaWarpSpecializedILi3ENS5_IJNS4_1CILi1EEESB_SB_EEENS1_32KernelTmaWarpSpecializedPingpongEEENS5_IJNSA_ILi64EEENSA_ILi128EEESF_EEENS_6half_tENS5_IJlSB_lEEESI_SJ_NS4_8TiledMMAINS4_8MMA_AtomIJNS4_4SM904GMMA26MMA_64x128x16_F32F16F16_SSILNSN_5MajorE0ELSP_0ELNSN_7ScaleInE1ELSQ_1EEEEEENS4_6LayoutISC_NS5_IJNSA_ILi0EEESU_SU_EEEEENS5_IJNS4_10UnderscoreESX_SX_EEEEENS4_13SM90_TMA_LOADENS4_14ComposedLayoutINS4_7SwizzleILi3ELi4ELi3EEENS4_18smem_ptr_flag_bitsILi16EEENST_INS5_IJNSA_ILi8EEESF_EEENS5_IJSF_SB_EEEEEEEvNS4_8identityES10_S1A_vS1B_EENS_8epilogue10collective6detail29Sm90TmaWarpSpecializedAdapterINS1E_15DefaultEpilogueISI_SJ_SJ_NS1D_6thread17LinearCombinationISI_Li1EffLNS1I_9ScaleType4KindE0ELNS_15FloatRoundStyleE2ESI_EENS1_15EpilogueDefaultEEEEEvvEEEEvNT_6ParamsE:
	.zero		1664


//--------------------- SYMBOLS --------------------------

	.type		.nv.reservedSmem.offset0,@object
	.size		.nv.reservedSmem.offset0,0x4
	.type		__assertfail,@function
